//
// Generated by NVIDIA NVVM Compiler
//
// Compiler Build ID: CL-36424714
// Cuda compilation tools, release 13.0, V13.0.88
// Based on NVVM 20.0.0
//

.version 9.0
.target sm_100
.address_size 64

	// .globl	_Z8setFalseRPbi
.func  (.param .b64 func_retval0) __internal_accurate_pow
(
	.param .b64 __internal_accurate_pow_param_0
)
;

.visible .entry _Z8setFalseRPbi(
	.param .u64 .ptr .align 1 _Z8setFalseRPbi_param_0,
	.param .u32 _Z8setFalseRPbi_param_1
)
{
	.reg .pred 	%p<2>;
	.reg .b16 	%rs<2>;
	.reg .b32 	%r<6>;
	.reg .b64 	%rd<7>;

	ld.param.u64 	%rd1, [_Z8setFalseRPbi_param_0];
	ld.param.u32 	%r2, [_Z8setFalseRPbi_param_1];
	mov.u32 	%r3, %ctaid.x;
	mov.u32 	%r4, %ntid.x;
	mov.u32 	%r5, %tid.x;
	mad.lo.s32 	%r1, %r3, %r4, %r5;
	setp.ge.s32 	%p1, %r1, %r2;
	@%p1 bra 	$L__BB0_2;
	cvta.to.global.u64 	%rd2, %rd1;
	ld.global.u64 	%rd3, [%rd2];
	cvta.to.global.u64 	%rd4, %rd3;
	cvt.s64.s32 	%rd5, %r1;
	add.s64 	%rd6, %rd4, %rd5;
	mov.b16 	%rs1, 0;
	st.global.u8 	[%rd6], %rs1;
$L__BB0_2:
	ret;

}
	// .globl	_Z9findGroupRP5PointiRKS_S3_RPb
.visible .entry _Z9findGroupRP5PointiRKS_S3_RPb(
	.param .u64 .ptr .align 1 _Z9findGroupRP5PointiRKS_S3_RPb_param_0,
	.param .u32 _Z9findGroupRP5PointiRKS_S3_RPb_param_1,
	.param .u64 .ptr .align 1 _Z9findGroupRP5PointiRKS_S3_RPb_param_2,
	.param .u64 .ptr .align 1 _Z9findGroupRP5PointiRKS_S3_RPb_param_3,
	.param .u64 .ptr .align 1 _Z9findGroupRP5PointiRKS_S3_RPb_param_4
)
{
	.reg .pred 	%p<56>;
	.reg .b16 	%rs<2>;
	.reg .b32 	%r<75>;
	.reg .b32 	%f<13>;
	.reg .b64 	%rd<18>;
	.reg .b64 	%fd<74>;

	ld.param.u64 	%rd8, [_Z9findGroupRP5PointiRKS_S3_RPb_param_0];
	ld.param.u32 	%r8, [_Z9findGroupRP5PointiRKS_S3_RPb_param_1];
	ld.param.u64 	%rd5, [_Z9findGroupRP5PointiRKS_S3_RPb_param_2];
	ld.param.u64 	%rd6, [_Z9findGroupRP5PointiRKS_S3_RPb_param_3];
	ld.param.u64 	%rd7, [_Z9findGroupRP5PointiRKS_S3_RPb_param_4];
	cvta.to.global.u64 	%rd1, %rd8;
	mov.u32 	%r9, %ctaid.x;
	mov.u32 	%r10, %ntid.x;
	mov.u32 	%r11, %tid.x;
	mad.lo.s32 	%r1, %r9, %r10, %r11;
	setp.ge.s32 	%p1, %r1, %r8;
	@%p1 bra 	$L__BB1_31;
	cvta.to.global.u64 	%rd2, %rd5;
	cvta.to.global.u64 	%rd3, %rd6;
	ld.global.u64 	%rd9, [%rd1];
	mul.wide.s32 	%rd10, %r1, 12;
	add.s64 	%rd4, %rd9, %rd10;
	ld.global.f32 	%f8, [%rd2];
	ld.f32 	%f1, [%rd4];
	sub.f32 	%f2, %f8, %f1;
	cvt.f64.f32 	%fd1, %f2;
	{
	.reg .b32 %temp; 
	mov.b64 	{%temp, %r2}, %fd1;
	}
	mov.f64 	%fd35, 0d4000000000000000;
	{
	.reg .b32 %temp; 
	mov.b64 	{%temp, %r12}, %fd35;
	}
	and.b32  	%r4, %r12, 2146435072;
	setp.eq.s32 	%p2, %r4, 1062207488;
	abs.f64 	%fd2, %fd1;
	{ // callseq 0, 0
	.param .b64 param0;
	st.param.f64 	[param0], %fd2;
	.param .b64 retval0;
	call.uni (retval0), 
	__internal_accurate_pow, 
	(
	param0
	);
	ld.param.f64 	%fd36, [retval0];
	} // callseq 0
	setp.lt.s32 	%p3, %r2, 0;
	neg.f64 	%fd38, %fd36;
	selp.f64 	%fd39, %fd38, %fd36, %p2;
	selp.f64 	%fd67, %fd39, %fd36, %p3;
	setp.neu.f32 	%p4, %f2, 0f00000000;
	@%p4 bra 	$L__BB1_3;
	selp.b32 	%r13, %r2, 0, %p2;
	setp.lt.s32 	%p6, %r12, 0;
	or.b32  	%r14, %r13, 2146435072;
	selp.b32 	%r15, %r14, %r13, %p6;
	mov.b32 	%r16, 0;
	mov.b64 	%fd67, {%r16, %r15};
$L__BB1_3:
	add.f64 	%fd40, %fd1, 0d4000000000000000;
	{
	.reg .b32 %temp; 
	mov.b64 	{%temp, %r17}, %fd40;
	}
	and.b32  	%r18, %r17, 2146435072;
	setp.ne.s32 	%p7, %r18, 2146435072;
	@%p7 bra 	$L__BB1_8;
	setp.num.f32 	%p8, %f2, %f2;
	@%p8 bra 	$L__BB1_6;
	mov.f64 	%fd41, 0d4000000000000000;
	add.rn.f64 	%fd67, %fd1, %fd41;
	bra.uni 	$L__BB1_8;
$L__BB1_6:
	setp.neu.f64 	%p9, %fd2, 0d7FF0000000000000;
	@%p9 bra 	$L__BB1_8;
	setp.lt.s32 	%p10, %r2, 0;
	setp.eq.s32 	%p11, %r4, 1062207488;
	setp.lt.s32 	%p12, %r12, 0;
	selp.b32 	%r20, 0, 2146435072, %p12;
	and.b32  	%r21, %r12, 2147483647;
	setp.ne.s32 	%p13, %r21, 1071644672;
	or.b32  	%r22, %r20, -2147483648;
	selp.b32 	%r23, %r22, %r20, %p13;
	selp.b32 	%r24, %r23, %r20, %p11;
	selp.b32 	%r25, %r24, %r20, %p10;
	mov.b32 	%r26, 0;
	mov.b64 	%fd67, {%r26, %r25};
$L__BB1_8:
	setp.eq.s32 	%p14, %r4, 1062207488;
	setp.eq.f32 	%p15, %f2, 0f3F800000;
	selp.f64 	%fd9, 0d3FF0000000000000, %fd67, %p15;
	ld.global.f32 	%f9, [%rd2+4];
	ld.f32 	%f3, [%rd4+4];
	sub.f32 	%f4, %f9, %f3;
	cvt.f64.f32 	%fd10, %f4;
	{
	.reg .b32 %temp; 
	mov.b64 	{%temp, %r5}, %fd10;
	}
	abs.f64 	%fd11, %fd10;
	{ // callseq 1, 0
	.param .b64 param0;
	st.param.f64 	[param0], %fd11;
	.param .b64 retval0;
	call.uni (retval0), 
	__internal_accurate_pow, 
	(
	param0
	);
	ld.param.f64 	%fd42, [retval0];
	} // callseq 1
	setp.lt.s32 	%p16, %r5, 0;
	neg.f64 	%fd44, %fd42;
	selp.f64 	%fd45, %fd44, %fd42, %p14;
	selp.f64 	%fd69, %fd45, %fd42, %p16;
	setp.neu.f32 	%p17, %f4, 0f00000000;
	@%p17 bra 	$L__BB1_10;
	selp.b32 	%r28, %r5, 0, %p14;
	setp.lt.s32 	%p19, %r12, 0;
	or.b32  	%r29, %r28, 2146435072;
	selp.b32 	%r30, %r29, %r28, %p19;
	mov.b32 	%r31, 0;
	mov.b64 	%fd69, {%r31, %r30};
$L__BB1_10:
	add.f64 	%fd46, %fd10, 0d4000000000000000;
	{
	.reg .b32 %temp; 
	mov.b64 	{%temp, %r32}, %fd46;
	}
	and.b32  	%r33, %r32, 2146435072;
	setp.ne.s32 	%p20, %r33, 2146435072;
	@%p20 bra 	$L__BB1_15;
	setp.num.f32 	%p21, %f4, %f4;
	@%p21 bra 	$L__BB1_13;
	mov.f64 	%fd47, 0d4000000000000000;
	add.rn.f64 	%fd69, %fd10, %fd47;
	bra.uni 	$L__BB1_15;
$L__BB1_13:
	setp.neu.f64 	%p22, %fd11, 0d7FF0000000000000;
	@%p22 bra 	$L__BB1_15;
	setp.lt.s32 	%p23, %r5, 0;
	setp.eq.s32 	%p24, %r4, 1062207488;
	setp.lt.s32 	%p25, %r12, 0;
	selp.b32 	%r35, 0, 2146435072, %p25;
	and.b32  	%r36, %r12, 2147483647;
	setp.ne.s32 	%p26, %r36, 1071644672;
	or.b32  	%r37, %r35, -2147483648;
	selp.b32 	%r38, %r37, %r35, %p26;
	selp.b32 	%r39, %r38, %r35, %p24;
	selp.b32 	%r40, %r39, %r35, %p23;
	mov.b32 	%r41, 0;
	mov.b64 	%fd69, {%r41, %r40};
$L__BB1_15:
	setp.eq.s32 	%p27, %r4, 1062207488;
	setp.eq.f32 	%p28, %f4, 0f3F800000;
	selp.f64 	%fd48, 0d3FF0000000000000, %fd69, %p28;
	add.f64 	%fd49, %fd9, %fd48;
	sqrt.rn.f64 	%fd50, %fd49;
	cvt.rn.f32.f64 	%f5, %fd50;
	ld.global.f32 	%f10, [%rd3];
	sub.f32 	%f6, %f10, %f1;
	cvt.f64.f32 	%fd18, %f6;
	{
	.reg .b32 %temp; 
	mov.b64 	{%temp, %r6}, %fd18;
	}
	abs.f64 	%fd19, %fd18;
	{ // callseq 2, 0
	.param .b64 param0;
	st.param.f64 	[param0], %fd19;
	.param .b64 retval0;
	call.uni (retval0), 
	__internal_accurate_pow, 
	(
	param0
	);
	ld.param.f64 	%fd51, [retval0];
	} // callseq 2
	setp.lt.s32 	%p29, %r6, 0;
	neg.f64 	%fd53, %fd51;
	selp.f64 	%fd54, %fd53, %fd51, %p27;
	selp.f64 	%fd71, %fd54, %fd51, %p29;
	setp.neu.f32 	%p30, %f6, 0f00000000;
	@%p30 bra 	$L__BB1_17;
	setp.eq.s32 	%p31, %r4, 1062207488;
	selp.b32 	%r43, %r6, 0, %p31;
	setp.lt.s32 	%p32, %r12, 0;
	or.b32  	%r44, %r43, 2146435072;
	selp.b32 	%r45, %r44, %r43, %p32;
	mov.b32 	%r46, 0;
	mov.b64 	%fd71, {%r46, %r45};
$L__BB1_17:
	add.f64 	%fd55, %fd18, 0d4000000000000000;
	{
	.reg .b32 %temp; 
	mov.b64 	{%temp, %r47}, %fd55;
	}
	and.b32  	%r48, %r47, 2146435072;
	setp.ne.s32 	%p33, %r48, 2146435072;
	@%p33 bra 	$L__BB1_22;
	setp.num.f32 	%p34, %f6, %f6;
	@%p34 bra 	$L__BB1_20;
	mov.f64 	%fd56, 0d4000000000000000;
	add.rn.f64 	%fd71, %fd18, %fd56;
	bra.uni 	$L__BB1_22;
$L__BB1_20:
	setp.neu.f64 	%p35, %fd19, 0d7FF0000000000000;
	@%p35 bra 	$L__BB1_22;
	setp.lt.s32 	%p36, %r6, 0;
	setp.eq.s32 	%p37, %r4, 1062207488;
	setp.lt.s32 	%p38, %r12, 0;
	selp.b32 	%r50, 0, 2146435072, %p38;
	and.b32  	%r51, %r12, 2147483647;
	setp.ne.s32 	%p39, %r51, 1071644672;
	or.b32  	%r52, %r50, -2147483648;
	selp.b32 	%r53, %r52, %r50, %p39;
	selp.b32 	%r54, %r53, %r50, %p37;
	selp.b32 	%r55, %r54, %r50, %p36;
	mov.b32 	%r56, 0;
	mov.b64 	%fd71, {%r56, %r55};
$L__BB1_22:
	setp.eq.s32 	%p40, %r4, 1062207488;
	setp.eq.f32 	%p41, %f6, 0f3F800000;
	selp.f64 	%fd26, 0d3FF0000000000000, %fd71, %p41;
	ld.global.f32 	%f11, [%rd3+4];
	sub.f32 	%f7, %f11, %f3;
	cvt.f64.f32 	%fd27, %f7;
	{
	.reg .b32 %temp; 
	mov.b64 	{%temp, %r7}, %fd27;
	}
	abs.f64 	%fd28, %fd27;
	{ // callseq 3, 0
	.param .b64 param0;
	st.param.f64 	[param0], %fd28;
	.param .b64 retval0;
	call.uni (retval0), 
	__internal_accurate_pow, 
	(
	param0
	);
	ld.param.f64 	%fd57, [retval0];
	} // callseq 3
	setp.lt.s32 	%p42, %r7, 0;
	neg.f64 	%fd59, %fd57;
	selp.f64 	%fd60, %fd59, %fd57, %p40;
	selp.f64 	%fd73, %fd60, %fd57, %p42;
	setp.neu.f32 	%p43, %f7, 0f00000000;
	@%p43 bra 	$L__BB1_24;
	setp.eq.s32 	%p44, %r4, 1062207488;
	selp.b32 	%r58, %r7, 0, %p44;
	setp.lt.s32 	%p45, %r12, 0;
	or.b32  	%r59, %r58, 2146435072;
	selp.b32 	%r60, %r59, %r58, %p45;
	mov.b32 	%r61, 0;
	mov.b64 	%fd73, {%r61, %r60};
$L__BB1_24:
	add.f64 	%fd61, %fd27, 0d4000000000000000;
	{
	.reg .b32 %temp; 
	mov.b64 	{%temp, %r62}, %fd61;
	}
	and.b32  	%r63, %r62, 2146435072;
	setp.ne.s32 	%p46, %r63, 2146435072;
	@%p46 bra 	$L__BB1_29;
	setp.num.f32 	%p47, %f7, %f7;
	@%p47 bra 	$L__BB1_27;
	mov.f64 	%fd62, 0d4000000000000000;
	add.rn.f64 	%fd73, %fd27, %fd62;
	bra.uni 	$L__BB1_29;
$L__BB1_27:
	setp.neu.f64 	%p48, %fd28, 0d7FF0000000000000;
	@%p48 bra 	$L__BB1_29;
	setp.lt.s32 	%p49, %r7, 0;
	setp.eq.s32 	%p50, %r4, 1062207488;
	setp.lt.s32 	%p51, %r12, 0;
	selp.b32 	%r65, 0, 2146435072, %p51;
	and.b32  	%r66, %r12, 2147483647;
	setp.ne.s32 	%p52, %r66, 1071644672;
	or.b32  	%r67, %r65, -2147483648;
	selp.b32 	%r68, %r67, %r65, %p52;
	selp.b32 	%r69, %r68, %r65, %p50;
	selp.b32 	%r70, %r69, %r65, %p49;
	mov.b32 	%r71, 0;
	mov.b64 	%fd73, {%r71, %r70};
$L__BB1_29:
	setp.eq.f32 	%p53, %f7, 0f3F800000;
	selp.f64 	%fd63, 0d3FF0000000000000, %fd73, %p53;
	add.f64 	%fd64, %fd26, %fd63;
	sqrt.rn.f64 	%fd65, %fd64;
	cvt.rn.f32.f64 	%f12, %fd65;
	ld.u32 	%r72, [%rd4+8];
	setp.lt.f32 	%p54, %f5, %f12;
	selp.b32 	%r73, 1, 2, %p54;
	st.u32 	[%rd4+8], %r73;
	ld.global.u64 	%rd11, [%rd1];
	add.s64 	%rd13, %rd11, %rd10;
	ld.u32 	%r74, [%rd13+8];
	setp.eq.s32 	%p55, %r74, %r72;
	@%p55 bra 	$L__BB1_31;
	cvt.s64.s32 	%rd14, %r1;
	cvta.to.global.u64 	%rd15, %rd7;
	ld.global.u64 	%rd16, [%rd15];
	add.s64 	%rd17, %rd16, %rd14;
	mov.b16 	%rs1, 1;
	st.u8 	[%rd17], %rs1;
$L__BB1_31:
	ret;

}
	// .globl	_Z9findMovedPbiRb
.visible .entry _Z9findMovedPbiRb(
	.param .u64 .ptr .align 1 _Z9findMovedPbiRb_param_0,
	.param .u32 _Z9findMovedPbiRb_param_1,
	.param .u64 .ptr .align 1 _Z9findMovedPbiRb_param_2
)
{
	.reg .pred 	%p<5>;
	.reg .b16 	%rs<10>;
	.reg .b32 	%r<6>;
	.reg .b64 	%rd<7>;

	ld.param.u64 	%rd3, [_Z9findMovedPbiRb_param_0];
	ld.param.u32 	%r3, [_Z9findMovedPbiRb_param_1];
	ld.param.u64 	%rd4, [_Z9findMovedPbiRb_param_2];
	cvta.to.global.u64 	%rd1, %rd4;
	setp.lt.s32 	%p1, %r3, 1;
	@%p1 bra 	$L__BB2_6;
	ld.global.u8 	%rs8, [%rd1];
	cvta.to.global.u64 	%rd2, %rd3;
	mov.b32 	%r5, 0;
$L__BB2_2:
	and.b16  	%rs4, %rs8, 255;
	setp.ne.s16 	%p2, %rs4, 0;
	@%p2 bra 	$L__BB2_6;
	cvt.u64.u32 	%rd5, %r5;
	add.s64 	%rd6, %rd2, %rd5;
	ld.global.u8 	%rs6, [%rd6];
	setp.ne.s16 	%p3, %rs6, 1;
	mov.b16 	%rs8, 0;
	@%p3 bra 	$L__BB2_5;
	mov.b16 	%rs8, 1;
	st.global.u8 	[%rd1], %rs8;
$L__BB2_5:
	add.s32 	%r5, %r5, 1;
	setp.ne.s32 	%p4, %r5, %r3;
	@%p4 bra 	$L__BB2_2;
$L__BB2_6:
	ret;

}
	// .globl	_Z11updateGroupRP5PointiRfS2_S2_S2_RiS3_
.visible .entry _Z11updateGroupRP5PointiRfS2_S2_S2_RiS3_(
	.param .u64 .ptr .align 1 _Z11updateGroupRP5PointiRfS2_S2_S2_RiS3__param_0,
	.param .u32 _Z11updateGroupRP5PointiRfS2_S2_S2_RiS3__param_1,
	.param .u64 .ptr .align 1 _Z11updateGroupRP5PointiRfS2_S2_S2_RiS3__param_2,
	.param .u64 .ptr .align 1 _Z11updateGroupRP5PointiRfS2_S2_S2_RiS3__param_3,
	.param .u64 .ptr .align 1 _Z11updateGroupRP5PointiRfS2_S2_S2_RiS3__param_4,
	.param .u64 .ptr .align 1 _Z11updateGroupRP5PointiRfS2_S2_S2_RiS3__param_5,
	.param .u64 .ptr .align 1 _Z11updateGroupRP5PointiRfS2_S2_S2_RiS3__param_6,
	.param .u64 .ptr .align 1 _Z11updateGroupRP5PointiRfS2_S2_S2_RiS3__param_7
)
{


	ret;

}
.func  (.param .b64 func_retval0) __internal_accurate_pow(
	.param .b64 __internal_accurate_pow_param_0
)
{
	.reg .pred 	%p<8>;
	.reg .b32 	%r<49>;
	.reg .b32 	%f<3>;
	.reg .b64 	%fd<109>;

	ld.param.f64 	%fd10, [__internal_accurate_pow_param_0];
	{
	.reg .b32 %temp; 
	mov.b64 	{%temp, %r46}, %fd10;
	}
	{
	.reg .b32 %temp; 
	mov.b64 	{%r45, %temp}, %fd10;
	}
	shr.u32 	%r47, %r46, 20;
	setp.gt.u32 	%p1, %r46, 1048575;
	@%p1 bra 	$L__BB4_2;
	mul.f64 	%fd11, %fd10, 0d4350000000000000;
	{
	.reg .b32 %temp; 
	mov.b64 	{%temp, %r46}, %fd11;
	}
	{
	.reg .b32 %temp; 
	mov.b64 	{%r45, %temp}, %fd11;
	}
	shr.u32 	%r16, %r46, 20;
	add.s32 	%r47, %r16, -54;
$L__BB4_2:
	add.s32 	%r48, %r47, -1023;
	and.b32  	%r17, %r46, -2146435073;
	or.b32  	%r18, %r17, 1072693248;
	mov.b64 	%fd107, {%r45, %r18};
	setp.lt.u32 	%p2, %r18, 1073127583;
	@%p2 bra 	$L__BB4_4;
	{
	.reg .b32 %temp; 
	mov.b64 	{%r19, %temp}, %fd107;
	}
	{
	.reg .b32 %temp; 
	mov.b64 	{%temp, %r20}, %fd107;
	}
	add.s32 	%r21, %r20, -1048576;
	mov.b64 	%fd107, {%r19, %r21};
	add.s32 	%r48, %r47, -1022;
$L__BB4_4:
	add.f64 	%fd12, %fd107, 0dBFF0000000000000;
	add.f64 	%fd13, %fd107, 0d3FF0000000000000;
	rcp.approx.ftz.f64 	%fd14, %fd13;
	neg.f64 	%fd15, %fd13;
	fma.rn.f64 	%fd16, %fd15, %fd14, 0d3FF0000000000000;
	fma.rn.f64 	%fd17, %fd16, %fd16, %fd16;
	fma.rn.f64 	%fd18, %fd17, %fd14, %fd14;
	mul.f64 	%fd19, %fd12, %fd18;
	fma.rn.f64 	%fd20, %fd12, %fd18, %fd19;
	mul.f64 	%fd21, %fd20, %fd20;
	fma.rn.f64 	%fd22, %fd21, 0d3EB0F5FF7D2CAFE2, 0d3ED0F5D241AD3B5A;
	fma.rn.f64 	%fd23, %fd22, %fd21, 0d3EF3B20A75488A3F;
	fma.rn.f64 	%fd24, %fd23, %fd21, 0d3F1745CDE4FAECD5;
	fma.rn.f64 	%fd25, %fd24, %fd21, 0d3F3C71C7258A578B;
	fma.rn.f64 	%fd26, %fd25, %fd21, 0d3F6249249242B910;
	fma.rn.f64 	%fd27, %fd26, %fd21, 0d3F89999999999DFB;
	sub.f64 	%fd28, %fd12, %fd20;
	add.f64 	%fd29, %fd28, %fd28;
	neg.f64 	%fd30, %fd20;
	fma.rn.f64 	%fd31, %fd30, %fd12, %fd29;
	mul.f64 	%fd32, %fd18, %fd31;
	fma.rn.f64 	%fd33, %fd21, %fd27, 0d3FB5555555555555;
	mov.f64 	%fd34, 0d3FB5555555555555;
	sub.f64 	%fd35, %fd34, %fd33;
	fma.rn.f64 	%fd36, %fd21, %fd27, %fd35;
	add.f64 	%fd37, %fd36, 0dBC46A4CB00B9E7B0;
	add.f64 	%fd38, %fd33, %fd37;
	sub.f64 	%fd39, %fd33, %fd38;
	add.f64 	%fd40, %fd37, %fd39;
	mul.rn.f64 	%fd41, %fd20, %fd20;
	neg.f64 	%fd42, %fd41;
	fma.rn.f64 	%fd43, %fd20, %fd20, %fd42;
	{
	.reg .b32 %temp; 
	mov.b64 	{%r22, %temp}, %fd32;
	}
	{
	.reg .b32 %temp; 
	mov.b64 	{%temp, %r23}, %fd32;
	}
	add.s32 	%r24, %r23, 1048576;
	mov.b64 	%fd44, {%r22, %r24};
	fma.rn.f64 	%fd45, %fd20, %fd44, %fd43;
	mul.rn.f64 	%fd46, %fd41, %fd20;
	neg.f64 	%fd47, %fd46;
	fma.rn.f64 	%fd48, %fd41, %fd20, %fd47;
	fma.rn.f64 	%fd49, %fd41, %fd32, %fd48;
	fma.rn.f64 	%fd50, %fd45, %fd20, %fd49;
	mul.rn.f64 	%fd51, %fd38, %fd46;
	neg.f64 	%fd52, %fd51;
	fma.rn.f64 	%fd53, %fd38, %fd46, %fd52;
	fma.rn.f64 	%fd54, %fd38, %fd50, %fd53;
	fma.rn.f64 	%fd55, %fd40, %fd46, %fd54;
	add.f64 	%fd56, %fd51, %fd55;
	sub.f64 	%fd57, %fd51, %fd56;
	add.f64 	%fd58, %fd55, %fd57;
	add.f64 	%fd59, %fd20, %fd56;
	sub.f64 	%fd60, %fd20, %fd59;
	add.f64 	%fd61, %fd56, %fd60;
	add.f64 	%fd62, %fd58, %fd61;
	add.f64 	%fd63, %fd32, %fd62;
	add.f64 	%fd64, %fd59, %fd63;
	sub.f64 	%fd65, %fd59, %fd64;
	add.f64 	%fd66, %fd63, %fd65;
	xor.b32  	%r25, %r48, -2147483648;
	mov.b32 	%r26, 1127219200;
	mov.b64 	%fd67, {%r25, %r26};
	mov.b32 	%r27, -2147483648;
	mov.b64 	%fd68, {%r27, %r26};
	sub.f64 	%fd69, %fd67, %fd68;
	fma.rn.f64 	%fd70, %fd69, 0d3FE62E42FEFA39EF, %fd64;
	fma.rn.f64 	%fd71, %fd69, 0dBFE62E42FEFA39EF, %fd70;
	sub.f64 	%fd72, %fd71, %fd64;
	sub.f64 	%fd73, %fd66, %fd72;
	fma.rn.f64 	%fd74, %fd69, 0d3C7ABC9E3B39803F, %fd73;
	add.f64 	%fd75, %fd70, %fd74;
	sub.f64 	%fd76, %fd70, %fd75;
	add.f64 	%fd77, %fd74, %fd76;
	mov.f64 	%fd78, 0d4000000000000000;
	{
	.reg .b32 %temp; 
	mov.b64 	{%temp, %r28}, %fd78;
	}
	{
	.reg .b32 %temp; 
	mov.b64 	{%r29, %temp}, %fd78;
	}
	shl.b32 	%r30, %r28, 1;
	setp.gt.u32 	%p3, %r30, -33554433;
	and.b32  	%r31, %r28, -15728641;
	selp.b32 	%r32, %r31, %r28, %p3;
	mov.b64 	%fd79, {%r29, %r32};
	mul.rn.f64 	%fd80, %fd75, %fd79;
	neg.f64 	%fd81, %fd80;
	fma.rn.f64 	%fd82, %fd75, %fd79, %fd81;
	fma.rn.f64 	%fd83, %fd77, %fd79, %fd82;
	add.f64 	%fd4, %fd80, %fd83;
	sub.f64 	%fd84, %fd80, %fd4;
	add.f64 	%fd5, %fd83, %fd84;
	fma.rn.f64 	%fd85, %fd4, 0d3FF71547652B82FE, 0d4338000000000000;
	{
	.reg .b32 %temp; 
	mov.b64 	{%r13, %temp}, %fd85;
	}
	mov.f64 	%fd86, 0dC338000000000000;
	add.rn.f64 	%fd87, %fd85, %fd86;
	fma.rn.f64 	%fd88, %fd87, 0dBFE62E42FEFA39EF, %fd4;
	fma.rn.f64 	%fd89, %fd87, 0dBC7ABC9E3B39803F, %fd88;
	fma.rn.f64 	%fd90, %fd89, 0d3E5ADE1569CE2BDF, 0d3E928AF3FCA213EA;
	fma.rn.f64 	%fd91, %fd90, %fd89, 0d3EC71DEE62401315;
	fma.rn.f64 	%fd92, %fd91, %fd89, 0d3EFA01997C89EB71;
	fma.rn.f64 	%fd93, %fd92, %fd89, 0d3F2A01A014761F65;
	fma.rn.f64 	%fd94, %fd93, %fd89, 0d3F56C16C1852B7AF;
	fma.rn.f64 	%fd95, %fd94, %fd89, 0d3F81111111122322;
	fma.rn.f64 	%fd96, %fd95, %fd89, 0d3FA55555555502A1;
	fma.rn.f64 	%fd97, %fd96, %fd89, 0d3FC5555555555511;
	fma.rn.f64 	%fd98, %fd97, %fd89, 0d3FE000000000000B;
	fma.rn.f64 	%fd99, %fd98, %fd89, 0d3FF0000000000000;
	fma.rn.f64 	%fd100, %fd99, %fd89, 0d3FF0000000000000;
	{
	.reg .b32 %temp; 
	mov.b64 	{%r14, %temp}, %fd100;
	}
	{
	.reg .b32 %temp; 
	mov.b64 	{%temp, %r15}, %fd100;
	}
	shl.b32 	%r33, %r13, 20;
	add.s32 	%r34, %r33, %r15;
	mov.b64 	%fd108, {%r14, %r34};
	{
	.reg .b32 %temp; 
	mov.b64 	{%temp, %r35}, %fd4;
	}
	mov.b32 	%f2, %r35;
	abs.f32 	%f1, %f2;
	setp.lt.f32 	%p4, %f1, 0f4086232B;
	@%p4 bra 	$L__BB4_7;
	setp.lt.f64 	%p5, %fd4, 0d0000000000000000;
	add.f64 	%fd101, %fd4, 0d7FF0000000000000;
	selp.f64 	%fd108, 0d0000000000000000, %fd101, %p5;
	setp.geu.f32 	%p6, %f1, 0f40874800;
	@%p6 bra 	$L__BB4_7;
	shr.u32 	%r36, %r13, 31;
	add.s32 	%r37, %r13, %r36;
	shr.s32 	%r38, %r37, 1;
	shl.b32 	%r39, %r38, 20;
	add.s32 	%r40, %r15, %r39;
	mov.b64 	%fd102, {%r14, %r40};
	sub.s32 	%r41, %r13, %r38;
	shl.b32 	%r42, %r41, 20;
	add.s32 	%r43, %r42, 1072693248;
	mov.b32 	%r44, 0;
	mov.b64 	%fd103, {%r44, %r43};
	mul.f64 	%fd108, %fd103, %fd102;
$L__BB4_7:
	abs.f64 	%fd104, %fd108;
	setp.eq.f64 	%p7, %fd104, 0d7FF0000000000000;
	fma.rn.f64 	%fd105, %fd108, %fd5, %fd108;
	selp.f64 	%fd106, %fd108, %fd105, %p7;
	st.param.f64 	[func_retval0], %fd106;
	ret;

}


// ===== COMPILED SASS (sm_100) =====

	.target	sm_100

	.elftype	@"ET_EXEC"


//--------------------- .note.nv.tkinfo           --------------------------
	.section	.note.nv.tkinfo,"",@"SHT_NOTE"
	.sectionflags	@"SHF_NOTE_NV_TKINFO"
	.tkinfo
        /*0018*/ 	.word	0x00000002
        /*0030*/ 	.string	""
        /*0030*/ 	.string	"ptxas"
        /*0030*/ 	.string	"Cuda compilation tools, release 13.0, V13.0.88"
        /*0030*/ 	.string	"Build cuda_13.0.r13.0/compiler.36424714_0"
        /*0030*/ 	.string	"-arch sm_100 -m 64 "



//--------------------- .note.nv.cuinfo           --------------------------
	.section	.note.nv.cuinfo,"",@"SHT_NOTE"
	.sectionflags	@"SHF_NOTE_NV_CUINFO"
        /*0018*/ 	.short	0x0002
        /*001a*/ 	.short	0x0064
        /*001c*/ 	.short	0x0082
	.zero		2


//--------------------- .nv.info                  --------------------------
	.section	.nv.info,"",@"SHT_CUDA_INFO"
	.align	4


	//----- nvinfo : EIATTR_REGCOUNT
	.align		4
        /*0000*/ 	.byte	0x04, 0x2f
        /*0002*/ 	.short	(.L_1 - .L_0)
	.align		4
.L_0:
        /*0004*/ 	.word	index@(_Z8setFalseRPbi)
        /*0008*/ 	.word	0x00000008


	//----- nvinfo : EIATTR_FRAME_SIZE
	.align		4
.L_1:
        /*000c*/ 	.byte	0x04, 0x11
        /*000e*/ 	.short	(.L_3 - .L_2)
	.align		4
.L_2:
        /*0010*/ 	.word	index@(_Z8setFalseRPbi)
        /*0014*/ 	.word	0x00000000


	//----- nvinfo : EIATTR_REGCOUNT
	.align		4
.L_3:
        /*0018*/ 	.byte	0x04, 0x2f
        /*001a*/ 	.short	(.L_5 - .L_4)
	.align		4
.L_4:
        /*001c*/ 	.word	index@(_Z9findGroupRP5PointiRKS_S3_RPb)
        /*0020*/ 	.word	0x00000022


	//----- nvinfo : EIATTR_FRAME_SIZE
	.align		4
.L_5:
        /*0024*/ 	.byte	0x04, 0x11
        /*0026*/ 	.short	(.L_7 - .L_6)
	.align		4
.L_6:
        /*0028*/ 	.word	index@($_Z9findGroupRP5PointiRKS_S3_RPb$__internal_accurate_pow)
        /*002c*/ 	.word	0x00000000


	//----- nvinfo : EIATTR_FRAME_SIZE
	.align		4
.L_7:
        /*0030*/ 	.byte	0x04, 0x11
        /*0032*/ 	.short	(.L_9 - .L_8)
	.align		4
.L_8:
        /*0034*/ 	.word	index@($__internal_0_$__cuda_sm20_dsqrt_rn_f64_mediumpath_v1)
        /*0038*/ 	.word	0x00000000


	//----- nvinfo : EIATTR_FRAME_SIZE
	.align		4
.L_9:
        /*003c*/ 	.byte	0x04, 0x11
        /*003e*/ 	.short	(.L_11 - .L_10)
	.align		4
.L_10:
        /*0040*/ 	.word	index@(_Z9findGroupRP5PointiRKS_S3_RPb)
        /*0044*/ 	.word	0x00000000


	//----- nvinfo : EIATTR_REGCOUNT
	.align		4
.L_11:
        /*0048*/ 	.byte	0x04, 0x2f
        /*004a*/ 	.short	(.L_13 - .L_12)
	.align		4
.L_12:
        /*004c*/ 	.word	index@(_Z9findMovedPbiRb)
        /*0050*/ 	.word	0x00000009


	//----- nvinfo : EIATTR_FRAME_SIZE
	.align		4
.L_13:
        /*0054*/ 	.byte	0x04, 0x11
        /*0056*/ 	.short	(.L_15 - .L_14)
	.align		4
.L_14:
        /*0058*/ 	.word	index@(_Z9findMovedPbiRb)
        /*005c*/ 	.word	0x00000000


	//----- nvinfo : EIATTR_REGCOUNT
	.align		4
.L_15:
        /*0060*/ 	.byte	0x04, 0x2f
        /*0062*/ 	.short	(.L_17 - .L_16)
	.align		4
.L_16:
        /*0064*/ 	.word	index@(_Z11updateGroupRP5PointiRfS2_S2_S2_RiS3_)
        /*0068*/ 	.word	0x00000004


	//----- nvinfo : EIATTR_FRAME_SIZE
	.align		4
.L_17:
        /*006c*/ 	.byte	0x04, 0x11
        /*006e*/ 	.short	(.L_19 - .L_18)
	.align		4
.L_18:
        /*0070*/ 	.word	index@(_Z11updateGroupRP5PointiRfS2_S2_S2_RiS3_)
        /*0074*/ 	.word	0x00000000


	//----- nvinfo : EIATTR_MIN_STACK_SIZE
	.align		4
.L_19:
        /*0078*/ 	.byte	0x04, 0x12
        /*007a*/ 	.short	(.L_21 - .L_20)
	.align		4
.L_20:
        /*007c*/ 	.word	index@(_Z11updateGroupRP5PointiRfS2_S2_S2_RiS3_)
        /*0080*/ 	.word	0x00000000


	//----- nvinfo : EIATTR_MIN_STACK_SIZE
	.align		4
.L_21:
        /*0084*/ 	.byte	0x04, 0x12
        /*0086*/ 	.short	(.L_23 - .L_22)
	.align		4
.L_22:
        /*0088*/ 	.word	index@(_Z9findMovedPbiRb)
        /*008c*/ 	.word	0x00000000


	//----- nvinfo : EIATTR_MIN_STACK_SIZE
	.align		4
.L_23:
        /*0090*/ 	.byte	0x04, 0x12
        /*0092*/ 	.short	(.L_25 - .L_24)
	.align		4
.L_24:
        /*0094*/ 	.word	index@(_Z9findGroupRP5PointiRKS_S3_RPb)
        /*0098*/ 	.word	0x00000000


	//----- nvinfo : EIATTR_MIN_STACK_SIZE
	.align		4
.L_25:
        /*009c*/ 	.byte	0x04, 0x12
        /*009e*/ 	.short	(.L_27 - .L_26)
	.align		4
.L_26:
        /*00a0*/ 	.word	index@(_Z8setFalseRPbi)
        /*00a4*/ 	.word	0x00000000
.L_27:


//--------------------- .nv.compat                --------------------------
	.section	.nv.compat,"",@"SHT_CUDA_COMPAT_INFO"
	.align	4
        /*0000*/ 	.byte	0x02, 0x09, 0x00, 0x00, 0x02, 0x02, 0x01, 0x00, 0x02, 0x05, 0x05, 0x00, 0x03, 0x07, 0x01, 0x01
        /*0010*/ 	.byte	0x02, 0x03, 0x00, 0x00, 0x02, 0x06, 0x01, 0x00, 0x04, 0x0b, 0x08, 0x00, 0x01, 0x00, 0x00, 0x00
        /*0020*/ 	.byte	0x00, 0x00, 0x00, 0x00


//--------------------- .nv.info._Z11updateGroupRP5PointiRfS2_S2_S2_RiS3_ --------------------------
	.section	.nv.info._Z11updateGroupRP5PointiRfS2_S2_S2_RiS3_,"",@"SHT_CUDA_INFO"
	.sectionflags	@""
	.align	4


	//----- nvinfo : EIATTR_CUDA_API_VERSION
	.align		4
        /*0000*/ 	.byte	0x04, 0x37
        /*0002*/ 	.short	(.L_29 - .L_28)
.L_28:
        /*0004*/ 	.word	0x00000082


	//----- nvinfo : EIATTR_KPARAM_INFO
	.align		4
.L_29:
        /*0008*/ 	.byte	0x04, 0x17
        /*000a*/ 	.short	(.L_31 - .L_30)
.L_30:
        /*000c*/ 	.word	0x00000000
        /*0010*/ 	.short	0x0007
        /*0012*/ 	.short	0x0038
        /*0014*/ 	.byte	0x00, 0xf5, 0x21, 0x00


	//----- nvinfo : EIATTR_KPARAM_INFO
	.align		4
.L_31:
        /*0018*/ 	.byte	0x04, 0x17
        /*001a*/ 	.short	(.L_33 - .L_32)
.L_32:
        /*001c*/ 	.word	0x00000000
        /*0020*/ 	.short	0x0006
        /*0022*/ 	.short	0x0030
        /*0024*/ 	.byte	0x00, 0xf5, 0x21, 0x00


	//----- nvinfo : EIATTR_KPARAM_INFO
	.align		4
.L_33:
        /*0028*/ 	.byte	0x04, 0x17
        /*002a*/ 	.short	(.L_35 - .L_34)
.L_34:
        /*002c*/ 	.word	0x00000000
        /*0030*/ 	.short	0x0005
        /*0032*/ 	.short	0x0028
        /*0034*/ 	.byte	0x00, 0xf5, 0x21, 0x00


	//----- nvinfo : EIATTR_KPARAM_INFO
	.align		4
.L_35:
        /*0038*/ 	.byte	0x04, 0x17
        /*003a*/ 	.short	(.L_37 - .L_36)
.L_36:
        /*003c*/ 	.word	0x00000000
        /*0040*/ 	.short	0x0004
        /*0042*/ 	.short	0x0020
        /*0044*/ 	.byte	0x00, 0xf5, 0x21, 0x00


	//----- nvinfo : EIATTR_KPARAM_INFO
	.align		4
.L_37:
        /*0048*/ 	.byte	0x04, 0x17
        /*004a*/ 	.short	(.L_39 - .L_38)
.L_38:
        /*004c*/ 	.word	0x00000000
        /*0050*/ 	.short	0x0003
        /*0052*/ 	.short	0x0018
        /*0054*/ 	.byte	0x00, 0xf5, 0x21, 0x00


	//----- nvinfo : EIATTR_KPARAM_INFO
	.align		4
.L_39:
        /*0058*/ 	.byte	0x04, 0x17
        /*005a*/ 	.short	(.L_41 - .L_40)
.L_40:
        /*005c*/ 	.word	0x00000000
        /*0060*/ 	.short	0x0002
        /*0062*/ 	.short	0x0010
        /*0064*/ 	.byte	0x00, 0xf5, 0x21, 0x00


	//----- nvinfo : EIATTR_KPARAM_INFO
	.align		4
.L_41:
        /*0068*/ 	.byte	0x04, 0x17
        /*006a*/ 	.short	(.L_43 - .L_42)
.L_42:
        /*006c*/ 	.word	0x00000000
        /*0070*/ 	.short	0x0001
        /*0072*/ 	.short	0x0008
        /*0074*/ 	.byte	0x00, 0xf0, 0x11, 0x00


	//----- nvinfo : EIATTR_KPARAM_INFO
	.align		4
.L_43:
        /*0078*/ 	.byte	0x04, 0x17
        /*007a*/ 	.short	(.L_45 - .L_44)
.L_44:
        /*007c*/ 	.word	0x00000000
        /*0080*/ 	.short	0x0000
        /*0082*/ 	.short	0x0000
        /*0084*/ 	.byte	0x00, 0xf5, 0x21, 0x00


	//----- nvinfo : EIATTR_SPARSE_MMA_MASK
	.align		4
.L_45:
        /*0088*/ 	.byte	0x03, 0x50
        /*008a*/ 	.short	0x0000


	//----- nvinfo : EIATTR_MAXREG_COUNT
	.align		4
        /*008c*/ 	.byte	0x03, 0x1b
        /*008e*/ 	.short	0x00ff


	//----- nvinfo : EIATTR_MERCURY_ISA_VERSION
	.align		4
        /*0090*/ 	.byte	0x03, 0x5f
        /*0092*/ 	.short	0x0101


	//----- nvinfo : EIATTR_VRC_CTA_INIT_COUNT
	.align		4
        /*0094*/ 	.byte	0x02, 0x4a
	.zero		1
	.zero		1


	//----- nvinfo : EIATTR_EXIT_INSTR_OFFSETS
	.align		4
        /*0098*/ 	.byte	0x04, 0x1c
        /*009a*/ 	.short	(.L_47 - .L_46)


	//   ....[0]....
.L_46:
        /*009c*/ 	.word	0x00000010


	//----- nvinfo : EIATTR_CBANK_PARAM_SIZE
	.align		4
.L_47:
        /*00a0*/ 	.byte	0x03, 0x19
        /*00a2*/ 	.short	0x0040


	//----- nvinfo : EIATTR_PARAM_CBANK
	.align		4
        /*00a4*/ 	.byte	0x04, 0x0a
        /*00a6*/ 	.short	(.L_49 - .L_48)
	.align		4
.L_48:
        /*00a8*/ 	.word	index@(.nv.constant0._Z11updateGroupRP5PointiRfS2_S2_S2_RiS3_)
        /*00ac*/ 	.short	0x0380
        /*00ae*/ 	.short	0x0040


	//----- nvinfo : EIATTR_SW_WAR
	.align		4
.L_49:
        /*00b0*/ 	.byte	0x04, 0x36
        /*00b2*/ 	.short	(.L_51 - .L_50)
.L_50:
        /*00b4*/ 	.word	0x00000008
.L_51:


//--------------------- .nv.info._Z9findMovedPbiRb --------------------------
	.section	.nv.info._Z9findMovedPbiRb,"",@"SHT_CUDA_INFO"
	.sectionflags	@""
	.align	4


	//----- nvinfo : EIATTR_CUDA_API_VERSION
	.align		4
        /*0000*/ 	.byte	0x04, 0x37
        /*0002*/ 	.short	(.L_53 - .L_52)
.L_52:
        /*0004*/ 	.word	0x00000082


	//----- nvinfo : EIATTR_KPARAM_INFO
	.align		4
.L_53:
        /*0008*/ 	.byte	0x04, 0x17
        /*000a*/ 	.short	(.L_55 - .L_54)
.L_54:
        /*000c*/ 	.word	0x00000000
        /*0010*/ 	.short	0x0002
        /*0012*/ 	.short	0x0010
        /*0014*/ 	.byte	0x00, 0xf5, 0x21, 0x00


	//----- nvinfo : EIATTR_KPARAM_INFO
	.align		4
.L_55:
        /*0018*/ 	.byte	0x04, 0x17
        /*001a*/ 	.short	(.L_57 - .L_56)
.L_56:
        /*001c*/ 	.word	0x00000000
        /*0020*/ 	.short	0x0001
        /*0022*/ 	.short	0x0008
        /*0024*/ 	.byte	0x00, 0xf0, 0x11, 0x00


	//----- nvinfo : EIATTR_KPARAM_INFO
	.align		4
.L_57:
        /*0028*/ 	.byte	0x04, 0x17
        /*002a*/ 	.short	(.L_59 - .L_58)
.L_58:
        /*002c*/ 	.word	0x00000000
        /*0030*/ 	.short	0x0000
        /*0032*/ 	.short	0x0000
        /*0034*/ 	.byte	0x00, 0xf5, 0x21, 0x00


	//----- nvinfo : EIATTR_SPARSE_MMA_MASK
	.align		4
.L_59:
        /*0038*/ 	.byte	0x03, 0x50
        /*003a*/ 	.short	0x0000


	//----- nvinfo : EIATTR_MAXREG_COUNT
	.align		4
        /*003c*/ 	.byte	0x03, 0x1b
        /*003e*/ 	.short	0x00ff


	//----- nvinfo : EIATTR_MERCURY_ISA_VERSION
	.align		4
        /*0040*/ 	.byte	0x03, 0x5f
        /*0042*/ 	.short	0x0101


	//----- nvinfo : EIATTR_VRC_CTA_INIT_COUNT
	.align		4
        /*0044*/ 	.byte	0x02, 0x4a
	.zero		1
	.zero		1


	//----- nvinfo : EIATTR_EXIT_INSTR_OFFSETS
	.align		4
        /*0048*/ 	.byte	0x04, 0x1c
        /*004a*/ 	.short	(.L_61 - .L_60)


	//   ....[0]....
.L_60:
        /*004c*/ 	.word	0x00000030


	//   ....[1]....
        /*0050*/ 	.word	0x000000b0


	//   ....[2]....
        /*0054*/ 	.word	0x000001c0


	//----- nvinfo : EIATTR_CBANK_PARAM_SIZE
	.align		4
.L_61:
        /*0058*/ 	.byte	0x03, 0x19
        /*005a*/ 	.short	0x0018


	//----- nvinfo : EIATTR_PARAM_CBANK
	.align		4
        /*005c*/ 	.byte	0x04, 0x0a
        /*005e*/ 	.short	(.L_63 - .L_62)
	.align		4
.L_62:
        /*0060*/ 	.word	index@(.nv.constant0._Z9findMovedPbiRb)
        /*0064*/ 	.short	0x0380
        /*0066*/ 	.short	0x0018


	//----- nvinfo : EIATTR_SW_WAR
	.align		4
.L_63:
        /*0068*/ 	.byte	0x04, 0x36
        /*006a*/ 	.short	(.L_65 - .L_64)
.L_64:
        /*006c*/ 	.word	0x00000008
.L_65:


//--------------------- .nv.info._Z9findGroupRP5PointiRKS_S3_RPb --------------------------
	.section	.nv.info._Z9findGroupRP5PointiRKS_S3_RPb,"",@"SHT_CUDA_INFO"
	.sectionflags	@""
	.align	4


	//----- nvinfo : EIATTR_CUDA_API_VERSION
	.align		4
        /*0000*/ 	.byte	0x04, 0x37
        /*0002*/ 	.short	(.L_67 - .L_66)
.L_66:
        /*0004*/ 	.word	0x00000082


	//----- nvinfo : EIATTR_KPARAM_INFO
	.align		4
.L_67:
        /*0008*/ 	.byte	0x04, 0x17
        /*000a*/ 	.short	(.L_69 - .L_68)
.L_68:
        /*000c*/ 	.word	0x00000000
        /*0010*/ 	.short	0x0004
        /*0012*/ 	.short	0x0020
        /*0014*/ 	.byte	0x00, 0xf5, 0x21, 0x00


	//----- nvinfo : EIATTR_KPARAM_INFO
	.align		4
.L_69:
        /*0018*/ 	.byte	0x04, 0x17
        /*001a*/ 	.short	(.L_71 - .L_70)
.L_70:
        /*001c*/ 	.word	0x00000000
        /*0020*/ 	.short	0x0003
        /*0022*/ 	.short	0x0018
        /*0024*/ 	.byte	0x00, 0xf5, 0x21, 0x00


	//----- nvinfo : EIATTR_KPARAM_INFO
	.align		4
.L_71:
        /*0028*/ 	.byte	0x04, 0x17
        /*002a*/ 	.short	(.L_73 - .L_72)
.L_72:
        /*002c*/ 	.word	0x00000000
        /*0030*/ 	.short	0x0002
        /*0032*/ 	.short	0x0010
        /*0034*/ 	.byte	0x00, 0xf5, 0x21, 0x00


	//----- nvinfo : EIATTR_KPARAM_INFO
	.align		4
.L_73:
        /*0038*/ 	.byte	0x04, 0x17
        /*003a*/ 	.short	(.L_75 - .L_74)
.L_74:
        /*003c*/ 	.word	0x00000000
        /*0040*/ 	.short	0x0001
        /*0042*/ 	.short	0x0008
        /*0044*/ 	.byte	0x00, 0xf0, 0x11, 0x00


	//----- nvinfo : EIATTR_KPARAM_INFO
	.align		4
.L_75:
        /*0048*/ 	.byte	0x04, 0x17
        /*004a*/ 	.short	(.L_77 - .L_76)
.L_76:
        /*004c*/ 	.word	0x00000000
        /*0050*/ 	.short	0x0000
        /*0052*/ 	.short	0x0000
        /*0054*/ 	.byte	0x00, 0xf5, 0x21, 0x00


	//----- nvinfo : EIATTR_SPARSE_MMA_MASK
	.align		4
.L_77:
        /*0058*/ 	.byte	0x03, 0x50
        /*005a*/ 	.short	0x0000


	//----- nvinfo : EIATTR_MAXREG_COUNT
	.align		4
        /*005c*/ 	.byte	0x03, 0x1b
        /*005e*/ 	.short	0x00ff


	//----- nvinfo : EIATTR_MERCURY_ISA_VERSION
	.align		4
        /*0060*/ 	.byte	0x03, 0x5f
        /*0062*/ 	.short	0x0101


	//----- nvinfo : EIATTR_VRC_CTA_INIT_COUNT
	.align		4
        /*0064*/ 	.byte	0x02, 0x4a
	.zero		1
	.zero		1


	//----- nvinfo : EIATTR_EXIT_INSTR_OFFSETS
	.align		4
        /*0068*/ 	.byte	0x04, 0x1c
        /*006a*/ 	.short	(.L_79 - .L_78)


	//   ....[0]....
.L_78:
        /*006c*/ 	.word	0x00000070


	//   ....[1]....
        /*0070*/ 	.word	0x00000c60


	//   ....[2]....
        /*0074*/ 	.word	0x00000cd0


	//----- nvinfo : EIATTR_CRS_STACK_SIZE
	.align		4
.L_79:
        /*0078*/ 	.byte	0x04, 0x1e
        /*007a*/ 	.short	(.L_81 - .L_80)
.L_80:
        /*007c*/ 	.word	0x00000000


	//----- nvinfo : EIATTR_CBANK_PARAM_SIZE
	.align		4
.L_81:
        /*0080*/ 	.byte	0x03, 0x19
        /*0082*/ 	.short	0x0028


	//----- nvinfo : EIATTR_PARAM_CBANK
	.align		4
        /*0084*/ 	.byte	0x04, 0x0a
        /*0086*/ 	.short	(.L_83 - .L_82)
	.align		4
.L_82:
        /*0088*/ 	.word	index@(.nv.constant0._Z9findGroupRP5PointiRKS_S3_RPb)
        /*008c*/ 	.short	0x0380
        /*008e*/ 	.short	0x0028


	//----- nvinfo : EIATTR_SW_WAR
	.align		4
.L_83:
        /*0090*/ 	.byte	0x04, 0x36
        /*0092*/ 	.short	(.L_85 - .L_84)
.L_84:
        /*0094*/ 	.word	0x00000008
.L_85:


//--------------------- .nv.info._Z8setFalseRPbi  --------------------------
	.section	.nv.info._Z8setFalseRPbi,"",@"SHT_CUDA_INFO"
	.sectionflags	@""
	.align	4


	//----- nvinfo : EIATTR_CUDA_API_VERSION
	.align		4
        /*0000*/ 	.byte	0x04, 0x37
        /*0002*/ 	.short	(.L_87 - .L_86)
.L_86:
        /*0004*/ 	.word	0x00000082


	//----- nvinfo : EIATTR_KPARAM_INFO
	.align		4
.L_87:
        /*0008*/ 	.byte	0x04, 0x17
        /*000a*/ 	.short	(.L_89 - .L_88)
.L_88:
        /*000c*/ 	.word	0x00000000
        /*0010*/ 	.short	0x0001
        /*0012*/ 	.short	0x0008
        /*0014*/ 	.byte	0x00, 0xf0, 0x11, 0x00


	//----- nvinfo : EIATTR_KPARAM_INFO
	.align		4
.L_89:
        /*0018*/ 	.byte	0x04, 0x17
        /*001a*/ 	.short	(.L_91 - .L_90)
.L_90:
        /*001c*/ 	.word	0x00000000
        /*0020*/ 	.short	0x0000
        /*0022*/ 	.short	0x0000
        /*0024*/ 	.byte	0x00, 0xf5, 0x21, 0x00


	//----- nvinfo : EIATTR_SPARSE_MMA_MASK
	.align		4
.L_91:
        /*0028*/ 	.byte	0x03, 0x50
        /*002a*/ 	.short	0x0000


	//----- nvinfo : EIATTR_MAXREG_COUNT
	.align		4
        /*002c*/ 	.byte	0x03, 0x1b
        /*002e*/ 	.short	0x00ff


	//----- nvinfo : EIATTR_MERCURY_ISA_VERSION
	.align		4
        /*0030*/ 	.byte	0x03, 0x5f
        /*0032*/ 	.short	0x0101


	//----- nvinfo : EIATTR_VRC_CTA_INIT_COUNT
	.align		4
        /*0034*/ 	.byte	0x02, 0x4a
	.zero		1
	.zero		1


	//----- nvinfo : EIATTR_EXIT_INSTR_OFFSETS
	.align		4
        /*0038*/ 	.byte	0x04, 0x1c
        /*003a*/ 	.short	(.L_93 - .L_92)


	//   ....[0]....
.L_92:
        /*003c*/ 	.word	0x00000070


	//   ....[1]....
        /*0040*/ 	.word	0x000000e0


	//----- nvinfo : EIATTR_CBANK_PARAM_SIZE
	.align		4
.L_93:
        /*0044*/ 	.byte	0x03, 0x19
        /*0046*/ 	.short	0x000c


	//----- nvinfo : EIATTR_PARAM_CBANK
	.align		4
        /*0048*/ 	.byte	0x04, 0x0a
        /*004a*/ 	.short	(.L_95 - .L_94)
	.align		4
.L_94:
        /*004c*/ 	.word	index@(.nv.constant0._Z8setFalseRPbi)
        /*0050*/ 	.short	0x0380
        /*0052*/ 	.short	0x000c


	//----- nvinfo : EIATTR_SW_WAR
	.align		4
.L_95:
        /*0054*/ 	.byte	0x04, 0x36
        /*0056*/ 	.short	(.L_97 - .L_96)
.L_96:
        /*0058*/ 	.word	0x00000008
.L_97:


//--------------------- .nv.callgraph             --------------------------
	.section	.nv.callgraph,"",@"SHT_CUDA_CALLGRAPH"
	.align	4
	.sectionentsize	8
	.align		4
        /*0000*/ 	.word	0x00000000
	.align		4
        /*0004*/ 	.word	0xffffffff
	.align		4
        /*0008*/ 	.word	0x00000000
	.align		4
        /*000c*/ 	.word	0xfffffffe
	.align		4
        /*0010*/ 	.word	0x00000000
	.align		4
        /*0014*/ 	.word	0xfffffffd
	.align		4
        /*0018*/ 	.word	0x00000000
	.align		4
        /*001c*/ 	.word	0xfffffffc


//--------------------- .text._Z11updateGroupRP5PointiRfS2_S2_S2_RiS3_ --------------------------
	.section	.text._Z11updateGroupRP5PointiRfS2_S2_S2_RiS3_,"ax",@progbits
	.align	128
        .global         _Z11updateGroupRP5PointiRfS2_S2_S2_RiS3_
        .type           _Z11updateGroupRP5PointiRfS2_S2_S2_RiS3_,@function
        .size           _Z11updateGroupRP5PointiRfS2_S2_S2_RiS3_,(.L_x_28 - _Z11updateGroupRP5PointiRfS2_S2_S2_RiS3_)
        .other          _Z11updateGroupRP5PointiRfS2_S2_S2_RiS3_,@"STO_CUDA_ENTRY STV_DEFAULT"
_Z11updateGroupRP5PointiRfS2_S2_S2_RiS3_:
.text._Z11updateGroupRP5PointiRfS2_S2_S2_RiS3_:
[----:B------:R-:W-:Y:S01]  /*0000*/  LDC R1, c[0x0][0x37c] ;  /* 0x0000df00ff017b82 */ /* 0x000fe20000000800 */
[----:B------:R-:W-:Y:S05]  /*0010*/  EXIT ;  /* 0x000000000000794d */ /* 0x000fea0003800000 */
.L_x_0:
[----:B------:R-:W-:-:S00]  /*0020*/  BRA `(.L_x_0) ;  /* 0xfffffffc00fc7947 */ /* 0x000fc0000383ffff */
[----:B------:R-:W-:-:S00]  /*0030*/  NOP ;  /* 0x0000000000007918 */ /* 0x000fc00000000000 */
        /* <DEDUP_REMOVED lines=12> */
.L_x_28:


//--------------------- .text._Z9findMovedPbiRb   --------------------------
	.section	.text._Z9findMovedPbiRb,"ax",@progbits
	.align	128
        .global         _Z9findMovedPbiRb
        .type           _Z9findMovedPbiRb,@function
        .size           _Z9findMovedPbiRb,(.L_x_29 - _Z9findMovedPbiRb)
        .other          _Z9findMovedPbiRb,@"STO_CUDA_ENTRY STV_DEFAULT"
_Z9findMovedPbiRb:
.text._Z9findMovedPbiRb:
[----:B------:R-:W-:Y:S08]  /*0000*/  LDC R1, c[0x0][0x37c] ;  /* 0x0000df00ff017b82 */ /* 0x000ff00000000800 */
[----:B------:R-:W0:Y:S02]  /*0010*/  LDC R0, c[0x0][0x388] ;  /* 0x0000e200ff007b82 */ /* 0x000e240000000800 */
[----:B0-----:R-:W-:-:S13]  /*0020*/  ISETP.GE.AND P0, PT, R0, 0x1, PT ;  /* 0x000000010000780c */ /* 0x001fda0003f06270 */
[----:B------:R-:W-:Y:S05]  /*0030*/  @!P0 EXIT ;  /* 0x000000000000894d */ /* 0x000fea0003800000 */
[----:B------:R-:W0:Y:S01]  /*0040*/  LDC.64 R2, c[0x0][0x390] ;  /* 0x0000e400ff027b82 */ /* 0x000e220000000a00 */
[----:B------:R-:W0:Y:S01]  /*0050*/  LDCU.64 UR6, c[0x0][0x358] ;  /* 0x00006b00ff0677ac */ /* 0x000e220008000a00 */
[----:B------:R-:W1:Y:S01]  /*0060*/  LDCU UR9, c[0x0][0x388] ;  /* 0x00007100ff0977ac */ /* 0x000e620008000800 */
[----:B------:R-:W2:Y:S01]  /*0070*/  LDCU.64 UR10, c[0x0][0x380] ;  /* 0x00007000ff0a77ac */ /* 0x000ea20008000a00 */
[----:B0-----:R0:W5:Y:S01]  /*0080*/  LDG.E.U8 R0, desc[UR6][R2.64] ;  /* 0x0000000602007981 */ /* 0x001162000c1e1100 */
[----:B-12---:R-:W-:-:S05]  /*0090*/  UMOV UR4, URZ ;  /* 0x000000ff00047c82 */ /* 0x006fca0008000000 */
.L_x_1:
[----:B-----5:R-:W-:-:S13]  /*00a0*/  LOP3.LUT P0, RZ, R0, 0xff, RZ, 0xc0, !PT ;  /* 0x000000ff00ff7812 */ /* 0x020fda000780c0ff */
[----:B-1----:R-:W-:Y:S05]  /*00b0*/  @P0 EXIT ;  /* 0x000000000000094d */ /* 0x002fea0003800000 */
[----:B------:R-:W-:-:S04]  /*00c0*/  UIADD3 UR5, UP0, UPT, UR4, UR10, URZ ;  /* 0x0000000a04057290 */ /* 0x000fc8000ff1e0ff */
[----:B------:R-:W-:Y:S02]  /*00d0*/  UIADD3.X UR8, UPT, UPT, URZ, UR11, URZ, UP0, !UPT ;  /* 0x0000000bff087290 */ /* 0x000fe400087fe4ff */
[----:B0-----:R-:W-:-:S04]  /*00e0*/  IMAD.U32 R2, RZ, RZ, UR5 ;  /* 0x00000005ff027e24 */ /* 0x001fc8000f8e00ff */
[----:B------:R-:W-:-:S05]  /*00f0*/  IMAD.U32 R3, RZ, RZ, UR8 ;  /* 0x00000008ff037e24 */ /* 0x000fca000f8e00ff */
[----:B------:R-:W2:Y:S01]  /*0100*/  LDG.E.U8 R2, desc[UR6][R2.64] ;  /* 0x0000000602027981 */ /* 0x000ea2000c1e1100 */
[----:B------:R-:W-:Y:S01]  /*0110*/  IMAD.MOV.U32 R0, RZ, RZ, 0x1 ;  /* 0x00000001ff007424 */ /* 0x000fe200078e00ff */
[----:B------:R-:W-:Y:S01]  /*0120*/  UIADD3 UR4, UPT, UPT, UR4, 0x1, URZ ;  /* 0x0000000104047890 */ /* 0x000fe2000fffe0ff */
[----:B------:R-:W-:-:S03]  /*0130*/  IMAD.MOV.U32 R6, RZ, RZ, 0x1 ;  /* 0x00000001ff067424 */ /* 0x000fc600078e00ff */
[----:B------:R-:W-:Y:S01]  /*0140*/  UISETP.NE.AND UP0, UPT, UR4, UR9, UPT ;  /* 0x000000090400728c */ /* 0x000fe2000bf05270 */
[----:B--2---:R-:W-:-:S13]  /*0150*/  ISETP.NE.AND P0, PT, R2, 0x1, PT ;  /* 0x000000010200780c */ /* 0x004fda0003f05270 */
[----:B------:R-:W0:Y:S01]  /*0160*/  @!P0 LDC.64 R4, c[0x0][0x390] ;  /* 0x0000e400ff048b82 */ /* 0x000e220000000a00 */
[----:B------:R-:W-:Y:S02]  /*0170*/  @!P0 PRMT R3, R0, 0x7610, R3 ;  /* 0x0000761000038816 */ /* 0x000fe40000000003 */
[----:B------:R-:W-:-:S04]  /*0180*/  PRMT R0, RZ, 0x7610, R0 ;  /* 0x00007610ff007816 */ /* 0x000fc80000000000 */
[----:B------:R-:W-:Y:S01]  /*0190*/  @!P0 PRMT R0, R6, 0x7610, R0 ;  /* 0x0000761006008816 */ /* 0x000fe20000000000 */
[----:B0-----:R1:W-:Y:S01]  /*01a0*/  @!P0 STG.E.U8 desc[UR6][R4.64], R3 ;  /* 0x0000000304008986 */ /* 0x0013e2000c101106 */
[----:B------:R-:W-:Y:S05]  /*01b0*/  BRA.U UP0, `(.L_x_1) ;  /* 0xfffffffd00b87547 */ /* 0x000fea000b83ffff */
[----:B------:R-:W-:Y:S05]  /*01c0*/  EXIT ;  /* 0x000000000000794d */ /* 0x000fea0003800000 */
.L_x_2:
        /* <DEDUP_REMOVED lines=11> */
.L_x_29:


//--------------------- .text._Z9findGroupRP5PointiRKS_S3_RPb --------------------------
	.section	.text._Z9findGroupRP5PointiRKS_S3_RPb,"ax",@progbits
	.align	128
        .global         _Z9findGroupRP5PointiRKS_S3_RPb
        .type           _Z9findGroupRP5PointiRKS_S3_RPb,@function
        .size           _Z9findGroupRP5PointiRKS_S3_RPb,(.L_x_27 - _Z9findGroupRP5PointiRKS_S3_RPb)
        .other          _Z9findGroupRP5PointiRKS_S3_RPb,@"STO_CUDA_ENTRY STV_DEFAULT"
_Z9findGroupRP5PointiRKS_S3_RPb:
.text._Z9findGroupRP5PointiRKS_S3_RPb:
[----:B------:R-:W-:Y:S01]  /*0000*/  LDC R1, c[0x0][0x37c] ;  /* 0x0000df00ff017b82 */ /* 0x000fe20000000800 */
[----:B------:R-:W0:Y:S07]  /*0010*/  S2R R3, SR_TID.X ;  /* 0x0000000000037919 */ /* 0x000e2e0000002100 */
[----:B------:R-:W0:Y:S01]  /*0020*/  S2UR UR4, SR_CTAID.X ;  /* 0x00000000000479c3 */ /* 0x000e220000002500 */
[----:B------:R-:W1:Y:S07]  /*0030*/  LDCU UR5, c[0x0][0x388] ;  /* 0x00007100ff0577ac */ /* 0x000e6e0008000800 */
[----:B------:R-:W0:Y:S02]  /*0040*/  LDC R2, c[0x0][0x360] ;  /* 0x0000d800ff027b82 */ /* 0x000e240000000800 */
[----:B0-----:R-:W-:-:S05]  /*0050*/  IMAD R2, R2, UR4, R3 ;  /* 0x0000000402027c24 */ /* 0x001fca000f8e0203 */
[----:B-1----:R-:W-:-:S13]  /*0060*/  ISETP.GE.AND P0, PT, R2, UR5, PT ;  /* 0x0000000502007c0c */ /* 0x002fda000bf06270 */
[----:B------:R-:W-:Y:S05]  /*0070*/  @P0 EXIT ;  /* 0x000000000000094d */ /* 0x000fea0003800000 */
[----:B------:R-:W0:Y:S01]  /*0080*/  LDC.64 R8, c[0x0][0x380] ;  /* 0x0000e000ff087b82 */ /* 0x000e220000000a00 */
[----:B------:R-:W0:Y:S02]  /*0090*/  LDCU.64 UR4, c[0x0][0x358] ;  /* 0x00006b00ff0477ac */ /* 0x000e240008000a00 */
[----:B0-----:R-:W2:Y:S05]  /*00a0*/  LDG.E.64 R4, desc[UR4][R8.64] ;  /* 0x0000000408047981 */ /* 0x001eaa000c1e1b00 */
[----:B------:R-:W0:Y:S02]  /*00b0*/  LDC.64 R12, c[0x0][0x390] ;  /* 0x0000e400ff0c7b82 */ /* 0x000e240000000a00 */
[----:B0-----:R-:W3:Y:S01]  /*00c0*/  LDG.E R12, desc[UR4][R12.64] ;  /* 0x000000040c0c7981 */ /* 0x001ee2000c1e1900 */
[----:B--2---:R-:W-:-:S05]  /*00d0*/  IMAD.WIDE R4, R2, 0xc, R4 ;  /* 0x0000000c02047825 */ /* 0x004fca00078e0204 */
[----:B------:R-:W3:Y:S01]  /*00e0*/  LD.E R3, desc[UR4][R4.64] ;  /* 0x0000000404037980 */ /* 0x000ee2000c101900 */
[----:B------:R-:W-:Y:S01]  /*00f0*/  BSSY.RECONVERGENT B0, `(.L_x_3) ;  /* 0x0000007000007945 */ /* 0x000fe20003800200 */
[----:B------:R-:W-:Y:S01]  /*0100*/  MOV R0, 0x160 ;  /* 0x0000016000007802 */ /* 0x000fe20000000f00 */
[----:B---3--:R-:W-:-:S04]  /*0110*/  FADD R26, R12, -R3 ;  /* 0x800000030c1a7221 */ /* 0x008fc80000000000 */
[----:B------:R-:W0:Y:S02]  /*0120*/  F2F.F64.F32 R6, R26 ;  /* 0x0000001a00067310 */ /* 0x000e240000201800 */
[----:B0-----:R-:W-:-:S10]  /*0130*/  DADD R10, -RZ, |R6| ;  /* 0x00000000ff0a7229 */ /* 0x001fd40000000506 */
[----:B------:R-:W-:-:S07]  /*0140*/  IMAD.MOV.U32 R29, RZ, RZ, R11 ;  /* 0x000000ffff1d7224 */ /* 0x000fce00078e000b */
[----:B------:R-:W-:Y:S05]  /*0150*/  CALL.REL.NOINC `($_Z9findGroupRP5PointiRKS_S3_RPb$__internal_accurate_pow) ;  /* 0x0000000c00907944 */ /* 0x000fea0003c00000 */
[----:B------:R-:W-:Y:S05]  /*0160*/  BSYNC.RECONVERGENT B0 ;  /* 0x0000000000007941 */ /* 0x000fea0003800200 */
.L_x_3:
[----:B------:R-:W0:Y:S01]  /*0170*/  LDC.64 R16, c[0x0][0x390] ;  /* 0x0000e400ff107b82 */ /* 0x000e220000000a00 */
[----:B------:R-:W2:Y:S04]  /*0180*/  LD.E R27, desc[UR4][R4.64+0x4] ;  /* 0x00000404041b7980 */ /* 0x000ea8000c101900 */
[----:B0-----:R-:W2:Y:S01]  /*0190*/  LDG.E R16, desc[UR4][R16.64+0x4] ;  /* 0x0000040410107981 */ /* 0x001ea2000c1e1900 */
[----:B------:R-:W-:Y:S01]  /*01a0*/  DADD R12, R6, 2 ;  /* 0x40000000060c7429 */ /* 0x000fe20000000000 */
[C---:B------:R-:W-:Y:S01]  /*01b0*/  FSETP.NEU.AND P1, PT, R26.reuse, RZ, PT ;  /* 0x000000ff1a00720b */ /* 0x040fe20003f2d000 */
[----:B------:R-:W-:Y:S01]  /*01c0*/  BSSY.RECONVERGENT B0, `(.L_x_4) ;  /* 0x0000011000007945 */ /* 0x000fe20003800200 */
[----:B------:R-:W-:-:S07]  /*01d0*/  FSETP.NEU.AND P0, PT, R26, 1, PT ;  /* 0x3f8000001a00780b */ /* 0x000fce0003f0d000 */
[----:B------:R-:W-:Y:S01]  /*01e0*/  LOP3.LUT R12, R13, 0x7ff00000, RZ, 0xc0, !PT ;  /* 0x7ff000000d0c7812 */ /* 0x000fe200078ec0ff */
[----:B------:R-:W-:-:S03]  /*01f0*/  IMAD.MOV.U32 R13, RZ, RZ, R11 ;  /* 0x000000ffff0d7224 */ /* 0x000fc600078e000b */
[----:B------:R-:W-:Y:S01]  /*0200*/  ISETP.NE.AND P2, PT, R12, 0x7ff00000, PT ;  /* 0x7ff000000c00780c */ /* 0x000fe20003f45270 */
[----:B------:R-:W-:Y:S01]  /*0210*/  IMAD.MOV.U32 R12, RZ, RZ, R10 ;  /* 0x000000ffff0c7224 */ /* 0x000fe200078e000a */
[----:B------:R-:W-:Y:S01]  /*0220*/  @!P1 CS2R R12, SRZ ;  /* 0x00000000000c9805 */ /* 0x000fe2000001ff00 */
[----:B--2---:R-:W-:-:S04]  /*0230*/  FADD R28, R16, -R27 ;  /* 0x8000001b101c7221 */ /* 0x004fc80000000000 */
[----:B------:R-:W0:Y:S02]  /*0240*/  F2F.F64.F32 R8, R28 ;  /* 0x0000001c00087310 */ /* 0x000e240000201800 */
[----:B0-----:R-:W-:-:S04]  /*0250*/  DADD R14, -RZ, |R8| ;  /* 0x00000000ff0e7229 */ /* 0x001fc80000000508 */
[----:B------:R-:W-:Y:S07]  /*0260*/  @P2 BRA `(.L_x_5) ;  /* 0x0000000000182947 */ /* 0x000fee0003800000 */
[----:B------:R-:W-:-:S13]  /*0270*/  FSETP.NAN.AND P1, PT, R26, R26, PT ;  /* 0x0000001a1a00720b */ /* 0x000fda0003f28000 */
[----:B------:R-:W-:Y:S01]  /*0280*/  @P1 DADD R12, R6, 2 ;  /* 0x40000000060c1429 */ /* 0x000fe20000000000 */
[----:B------:R-:W-:Y:S10]  /*0290*/  @P1 BRA `(.L_x_5) ;  /* 0x00000000000c1947 */ /* 0x000ff40003800000 */
[----:B------:R-:W-:-:S14]  /*02a0*/  DSETP.NEU.AND P1, PT, |R6|, +INF , PT ;  /* 0x7ff000000600742a */ /* 0x000fdc0003f2d200 */
[----:B------:R-:W-:Y:S02]  /*02b0*/  @!P1 IMAD.MOV.U32 R12, RZ, RZ, 0x0 ;  /* 0x00000000ff0c9424 */ /* 0x000fe400078e00ff */
[----:B------:R-:W-:-:S07]  /*02c0*/  @!P1 IMAD.MOV.U32 R13, RZ, RZ, 0x7ff00000 ;  /* 0x7ff00000ff0d9424 */ /* 0x000fce00078e00ff */
.L_x_5:
[----:B------:R-:W-:Y:S05]  /*02d0*/  BSYNC.RECONVERGENT B0 ;  /* 0x0000000000007941 */ /* 0x000fea0003800200 */
.L_x_4:
[----:B------:R-:W-:Y:S01]  /*02e0*/  BSSY.RECONVERGENT B0, `(.L_x_6) ;  /* 0x0000007000007945 */ /* 0x000fe20003800200 */
[----:B------:R-:W-:Y:S01]  /*02f0*/  IMAD.MOV.U32 R10, RZ, RZ, R14 ;  /* 0x000000ffff0a7224 */ /* 0x000fe200078e000e */
[----:B------:R-:W-:Y:S02]  /*0300*/  FSEL R6, R12, RZ, P0 ;  /* 0x000000ff0c067208 */ /* 0x000fe40000000000 */
[----:B------:R-:W-:Y:S02]  /*0310*/  FSEL R7, R13, 1.875, P0 ;  /* 0x3ff000000d077808 */ /* 0x000fe40000000000 */
[----:B------:R-:W-:Y:S02]  /*0320*/  MOV R29, R15 ;  /* 0x0000000f001d7202 */ /* 0x000fe40000000f00 */
[----:B------:R-:W-:-:S07]  /*0330*/  MOV R0, 0x350 ;  /* 0x0000035000007802 */ /* 0x000fce0000000f00 */
[----:B------:R-:W-:Y:S05]  /*0340*/  CALL.REL.NOINC `($_Z9findGroupRP5PointiRKS_S3_RPb$__internal_accurate_pow) ;  /* 0x0000000c00147944 */ /* 0x000fea0003c00000 */
[----:B------:R-:W-:Y:S05]  /*0350*/  BSYNC.RECONVERGENT B0 ;  /* 0x0000000000007941 */ /* 0x000fea0003800200 */
.L_x_6:
[----:B------:R-:W-:Y:S01]  /*0360*/  DADD R12, R8, 2 ;  /* 0x40000000080c7429 */ /* 0x000fe20000000000 */
[C---:B------:R-:W-:Y:S01]  /*0370*/  FSETP.NEU.AND P1, PT, R28.reuse, RZ, PT ;  /* 0x000000ff1c00720b */ /* 0x040fe20003f2d000 */
[----:B------:R-:W-:Y:S01]  /*0380*/  BSSY.RECONVERGENT B0, `(.L_x_7) ;  /* 0x000000c000007945 */ /* 0x000fe20003800200 */
[----:B------:R-:W-:-:S07]  /*0390*/  FSETP.NEU.AND P0, PT, R28, 1, PT ;  /* 0x3f8000001c00780b */ /* 0x000fce0003f0d000 */
[----:B------:R-:W-:-:S04]  /*03a0*/  LOP3.LUT R12, R13, 0x7ff00000, RZ, 0xc0, !PT ;  /* 0x7ff000000d0c7812 */ /* 0x000fc800078ec0ff */
[----:B------:R-:W-:Y:S02]  /*03b0*/  ISETP.NE.AND P2, PT, R12, 0x7ff00000, PT ;  /* 0x7ff000000c00780c */ /* 0x000fe40003f45270 */
[----:B------:R-:W-:-:S11]  /*03c0*/  @!P1 CS2R R10, SRZ ;  /* 0x00000000000a9805 */ /* 0x000fd6000001ff00 */
[----:B------:R-:W-:Y:S05]  /*03d0*/  @P2 BRA `(.L_x_8) ;  /* 0x0000000000182947 */ /* 0x000fea0003800000 */
[----:B------:R-:W-:-:S13]  /*03e0*/  FSETP.NAN.AND P1, PT, R28, R28, PT ;  /* 0x0000001c1c00720b */ /* 0x000fda0003f28000 */
[----:B------:R-:W-:Y:S01]  /*03f0*/  @P1 DADD R10, R8, 2 ;  /* 0x40000000080a1429 */ /* 0x000fe20000000000 */
[----:B------:R-:W-:Y:S10]  /*0400*/  @P1 BRA `(.L_x_8) ;  /* 0x00000000000c1947 */ /* 0x000ff40003800000 */
[----:B------:R-:W-:-:S14]  /*0410*/  DSETP.NEU.AND P1, PT, |R8|, +INF , PT ;  /* 0x7ff000000800742a */ /* 0x000fdc0003f2d200 */
[----:B------:R-:W-:Y:S02]  /*0420*/  @!P1 IMAD.MOV.U32 R10, RZ, RZ, 0x0 ;  /* 0x00000000ff0a9424 */ /* 0x000fe400078e00ff */
[----:B------:R-:W-:-:S07]  /*0430*/  @!P1 IMAD.MOV.U32 R11, RZ, RZ, 0x7ff00000 ;  /* 0x7ff00000ff0b9424 */ /* 0x000fce00078e00ff */
.L_x_8:
[----:B------:R-:W-:Y:S05]  /*0440*/  BSYNC.RECONVERGENT B0 ;  /* 0x0000000000007941 */ /* 0x000fea0003800200 */
.L_x_7:
[----:B------:R-:W-:Y:S01]  /*0450*/  FSEL R12, R10, RZ, P0 ;  /* 0x000000ff0a0c7208 */ /* 0x000fe20000000000 */
[----:B------:R-:W-:Y:S01]  /*0460*/  IMAD.MOV.U32 R10, RZ, RZ, 0x0 ;  /* 0x00000000ff0a7424 */ /* 0x000fe200078e00ff */
[----:B------:R-:W-:Y:S01]  /*0470*/  FSEL R13, R11, 1.875, P0 ;  /* 0x3ff000000b0d7808 */ /* 0x000fe20000000000 */
[----:B------:R-:W-:Y:S01]  /*0480*/  IMAD.MOV.U32 R11, RZ, RZ, 0x3fd80000 ;  /* 0x3fd80000ff0b7424 */ /* 0x000fe200078e00ff */
[----:B------:R-:W-:Y:S04]  /*0490*/  BSSY.RECONVERGENT B0, `(.L_x_9) ;  /* 0x000001a000007945 */ /* 0x000fe80003800200 */
[----:B------:R-:W-:-:S06]  /*04a0*/  DADD R12, R6, R12 ;  /* 0x00000000060c7229 */ /* 0x000fcc000000000c */
[----:B------:R-:W0:Y:S04]  /*04b0*/  MUFU.RSQ64H R9, R13 ;  /* 0x0000000d00097308 */ /* 0x000e280000001c00 */
[----:B------:R-:W-:-:S05]  /*04c0*/  VIADD R8, R13, 0xfcb00000 ;  /* 0xfcb000000d087836 */ /* 0x000fca0000000000 */
[----:B------:R-:W-:Y:S01]  /*04d0*/  ISETP.GE.U32.AND P0, PT, R8, 0x7ca00000, PT ;  /* 0x7ca000000800780c */ /* 0x000fe20003f06070 */
[----:B0-----:R-:W-:-:S08]  /*04e0*/  DMUL R6, R8, R8 ;  /* 0x0000000808067228 */ /* 0x001fd00000000000 */
[----:B------:R-:W-:-:S08]  /*04f0*/  DFMA R6, R12, -R6, 1 ;  /* 0x3ff000000c06742b */ /* 0x000fd00000000806 */
[----:B------:R-:W-:Y:S02]  /*0500*/  DFMA R10, R6, R10, 0.5 ;  /* 0x3fe00000060a742b */ /* 0x000fe4000000000a */
[----:B------:R-:W-:-:S08]  /*0510*/  DMUL R6, R8, R6 ;  /* 0x0000000608067228 */ /* 0x000fd00000000000 */
[----:B------:R-:W-:-:S08]  /*0520*/  DFMA R18, R10, R6, R8 ;  /* 0x000000060a12722b */ /* 0x000fd00000000008 */
[----:B------:R-:W-:Y:S02]  /*0530*/  DMUL R10, R12, R18 ;  /* 0x000000120c0a7228 */ /* 0x000fe40000000000 */
[----:B------:R-:W-:Y:S01]  /*0540*/  VIADD R7, R19, 0xfff00000 ;  /* 0xfff0000013077836 */ /* 0x000fe20000000000 */
[----:B------:R-:W-:-:S05]  /*0550*/  MOV R6, R18 ;  /* 0x0000001200067202 */ /* 0x000fca0000000f00 */
[----:B------:R-:W-:-:S08]  /*0560*/  DFMA R14, R10, -R10, R12 ;  /* 0x8000000a0a0e722b */ /* 0x000fd0000000000c */
[----:B------:R-:W-:Y:S01]  /*0570*/  DFMA R16, R14, R6, R10 ;  /* 0x000000060e10722b */ /* 0x000fe2000000000a */
[----:B------:R-:W-:Y:S10]  /*0580*/  @!P0 BRA `(.L_x_10) ;  /* 0x0000000000288947 */ /* 0x000ff40003800000 */
[----:B------:R-:W-:Y:S02]  /*0590*/  IMAD.MOV.U32 R6, RZ, RZ, R12 ;  /* 0x000000ffff067224 */ /* 0x000fe400078e000c */
[----:B------:R-:W-:Y:S02]  /*05a0*/  IMAD.MOV.U32 R12, RZ, RZ, R14 ;  /* 0x000000ffff0c7224 */ /* 0x000fe400078e000e */
[----:B------:R-:W-:Y:S02]  /*05b0*/  IMAD.MOV.U32 R9, RZ, RZ, R15 ;  /* 0x000000ffff097224 */ /* 0x000fe400078e000f */
[----:B------:R-:W-:Y:S01]  /*05c0*/  IMAD.MOV.U32 R14, RZ, RZ, R8 ;  /* 0x000000ffff0e7224 */ /* 0x000fe200078e0008 */
[----:B------:R-:W-:Y:S01]  /*05d0*/  MOV R8, 0x610 ;  /* 0x0000061000087802 */ /* 0x000fe20000000f00 */
[----:B------:R-:W-:Y:S02]  /*05e0*/  IMAD.MOV.U32 R0, RZ, RZ, R18 ;  /* 0x000000ffff007224 */ /* 0x000fe400078e0012 */
[----:B------:R-:W-:-:S07]  /*05f0*/  IMAD.MOV.U32 R15, RZ, RZ, R7 ;  /* 0x000000ffff0f7224 */ /* 0x000fce00078e0007 */
[----:B------:R-:W-:Y:S05]  /*0600*/  CALL.REL.NOINC `($__internal_0_$__cuda_sm20_dsqrt_rn_f64_mediumpath_v1) ;  /* 0x0000000400b47944 */ /* 0x000fea0003c00000 */
[----:B------:R-:W-:Y:S01]  /*0610*/  MOV R16, R12 ;  /* 0x0000000c00107202 */ /* 0x000fe20000000f00 */
[----:B------:R-:W-:-:S07]  /*0620*/  IMAD.MOV.U32 R17, RZ, RZ, R13 ;  /* 0x000000ffff117224 */ /* 0x000fce00078e000d */
.L_x_10:
[----:B------:R-:W-:Y:S05]  /*0630*/  BSYNC.RECONVERGENT B0 ;  /* 0x0000000000007941 */ /* 0x000fea0003800200 */
.L_x_9:
[----:B------:R-:W0:Y:S02]  /*0640*/  LDC.64 R12, c[0x0][0x398] ;  /* 0x0000e600ff0c7b82 */ /* 0x000e240000000a00 */
[----:B0-----:R-:W2:Y:S01]  /*0650*/  LDG.E R6, desc[UR4][R12.64] ;  /* 0x000000040c067981 */ /* 0x001ea2000c1e1900 */
[----:B------:R-:W-:Y:S01]  /*0660*/  BSSY.RECONVERGENT B0, `(.L_x_11) ;  /* 0x0000008000007945 */ /* 0x000fe20003800200 */
[----:B------:R-:W-:Y:S01]  /*0670*/  MOV R0, 0x6e0 ;  /* 0x000006e000007802 */ /* 0x000fe20000000f00 */
[----:B--2---:R-:W-:Y:S02]  /*0680*/  FADD R6, -R3, R6 ;  /* 0x0000000603067221 */ /* 0x004fe40000000100 */
[----:B------:R-:W-:Y:S08]  /*0690*/  F2F.F32.F64 R3, R16 ;  /* 0x0000001000037310 */ /* 0x000ff00000301000 */
[----:B------:R-:W0:Y:S02]  /*06a0*/  F2F.F64.F32 R8, R6 ;  /* 0x0000000600087310 */ /* 0x000e240000201800 */
[----:B0-----:R-:W-:-:S10]  /*06b0*/  DADD R10, -RZ, |R8| ;  /* 0x00000000ff0a7229 */ /* 0x001fd40000000508 */
[----:B------:R-:W-:-:S07]  /*06c0*/  IMAD.MOV.U32 R29, RZ, RZ, R11 ;  /* 0x000000ffff1d7224 */ /* 0x000fce00078e000b */
[----:B------:R-:W-:Y:S05]  /*06d0*/  CALL.REL.NOINC `($_Z9findGroupRP5PointiRKS_S3_RPb$__internal_accurate_pow) ;  /* 0x0000000800307944 */ /* 0x000fea0003c00000 */
[----:B------:R-:W-:Y:S05]  /*06e0*/  BSYNC.RECONVERGENT B0 ;  /* 0x0000000000007941 */ /* 0x000fea0003800200 */
.L_x_11:
[----:B------:R-:W0:Y:S02]  /*06f0*/  LDC.64 R14, c[0x0][0x398] ;  /* 0x0000e600ff0e7b82 */ /* 0x000e240000000a00 */
        /* <DEDUP_REMOVED lines=10> */
[----:B--2---:R-:W-:-:S04]  /*07a0*/  FADD R27, -R27, R14 ;  /* 0x0000000e1b1b7221 */ /* 0x004fc80000000100 */
[----:B------:R-:W0:Y:S02]  /*07b0*/  F2F.F64.F32 R30, R27 ;  /* 0x0000001b001e7310 */ /* 0x000e240000201800 */
[----:B0-----:R-:W-:-:S04]  /*07c0*/  DADD R28, -RZ, |R30| ;  /* 0x00000000ff1c7229 */ /* 0x001fc8000000051e */
[----:B------:R-:W-:Y:S07]  /*07d0*/  @P2 BRA `(.L_x_13) ;  /* 0x0000000000182947 */ /* 0x000fee0003800000 */
[----:B------:R-:W-:-:S13]  /*07e0*/  FSETP.NAN.AND P1, PT, R6, R6, PT ;  /* 0x000000060600720b */ /* 0x000fda0003f28000 */
[----:B------:R-:W-:Y:S01]  /*07f0*/  @P1 DADD R12, R8, 2 ;  /* 0x40000000080c1429 */ /* 0x000fe20000000000 */
[----:B------:R-:W-:Y:S10]  /*0800*/  @P1 BRA `(.L_x_13) ;  /* 0x00000000000c1947 */ /* 0x000ff40003800000 */
[----:B------:R-:W-:-:S14]  /*0810*/  DSETP.NEU.AND P1, PT, |R8|, +INF , PT ;  /* 0x7ff000000800742a */ /* 0x000fdc0003f2d200 */
[----:B------:R-:W-:Y:S01]  /*0820*/  @!P1 IMAD.MOV.U32 R12, RZ, RZ, 0x0 ;  /* 0x00000000ff0c9424 */ /* 0x000fe200078e00ff */
[----:B------:R-:W-:-:S07]  /*0830*/  @!P1 MOV R13, 0x7ff00000 ;  /* 0x7ff00000000d9802 */ /* 0x000fce0000000f00 */
.L_x_13:
[----:B------:R-:W-:Y:S05]  /*0840*/  BSYNC.RECONVERGENT B0 ;  /* 0x0000000000007941 */ /* 0x000fea0003800200 */
.L_x_12:
[----:B------:R-:W-:Y:S01]  /*0850*/  BSSY.RECONVERGENT B0, `(.L_x_14) ;  /* 0x0000006000007945 */ /* 0x000fe20003800200 */
[----:B------:R-:W-:Y:S01]  /*0860*/  IMAD.MOV.U32 R10, RZ, RZ, R28 ;  /* 0x000000ffff0a7224 */ /* 0x000fe200078e001c */
[----:B------:R-:W-:Y:S02]  /*0870*/  FSEL R6, R12, RZ, P0 ;  /* 0x000000ff0c067208 */ /* 0x000fe40000000000 */
[----:B------:R-:W-:Y:S02]  /*0880*/  FSEL R7, R13, 1.875, P0 ;  /* 0x3ff000000d077808 */ /* 0x000fe40000000000 */
[----:B------:R-:W-:-:S07]  /*0890*/  MOV R0, 0x8b0 ;  /* 0x000008b000007802 */ /* 0x000fce0000000f00 */
[----:B------:R-:W-:Y:S05]  /*08a0*/  CALL.REL.NOINC `($_Z9findGroupRP5PointiRKS_S3_RPb$__internal_accurate_pow) ;  /* 0x0000000400bc7944 */ /* 0x000fea0003c00000 */
[----:B------:R-:W-:Y:S05]  /*08b0*/  BSYNC.RECONVERGENT B0 ;  /* 0x0000000000007941 */ /* 0x000fea0003800200 */
.L_x_14:
        /* <DEDUP_REMOVED lines=14> */
.L_x_16:
[----:B------:R-:W-:Y:S05]  /*09a0*/  BSYNC.RECONVERGENT B0 ;  /* 0x0000000000007941 */ /* 0x000fea0003800200 */
.L_x_15:
[----:B------:R-:W-:Y:S01]  /*09b0*/  FSEL R10, R10, RZ, P0 ;  /* 0x000000ff0a0a7208 */ /* 0x000fe20000000000 */
[----:B------:R-:W-:Y:S01]  /*09c0*/  IMAD.MOV.U32 R12, RZ, RZ, 0x0 ;  /* 0x00000000ff0c7424 */ /* 0x000fe200078e00ff */
[----:B------:R-:W-:Y:S01]  /*09d0*/  FSEL R11, R11, 1.875, P0 ;  /* 0x3ff000000b0b7808 */ /* 0x000fe20000000000 */
[----:B------:R-:W-:Y:S01]  /*09e0*/  BSSY.RECONVERGENT B0, `(.L_x_17) ;  /* 0x000001c000007945 */ /* 0x000fe20003800200 */
[----:B------:R-:W-:-:S04]  /*09f0*/  MOV R13, 0x3fd80000 ;  /* 0x3fd80000000d7802 */ /* 0x000fc80000000f00 */
        /* <DEDUP_REMOVED lines=10> */
[----:B------:R-:W-:Y:S02]  /*0aa0*/  VIADD R7, R17, 0xfff00000 ;  /* 0xfff0000011077836 */ /* 0x000fe40000000000 */
[----:B------:R-:W-:-:S04]  /*0ab0*/  IMAD.MOV.U32 R6, RZ, RZ, R16 ;  /* 0x000000ffff067224 */ /* 0x000fc800078e0010 */
[----:B------:R-:W-:-:S08]  /*0ac0*/  DFMA R18, R14, -R14, R10 ;  /* 0x8000000e0e12722b */ /* 0x000fd0000000000a */
[----:B------:R-:W-:Y:S01]  /*0ad0*/  DFMA R12, R18, R6, R14 ;  /* 0x00000006120c722b */ /* 0x000fe2000000000e */
[----:B------:R-:W-:Y:S10]  /*0ae0*/  @!P0 BRA `(.L_x_18) ;  /* 0x00000000002c8947 */ /* 0x000ff40003800000 */
[----:B------:R-:W-:Y:S01]  /*0af0*/  IMAD.MOV.U32 R6, RZ, RZ, R10 ;  /* 0x000000ffff067224 */ /* 0x000fe200078e000a */
[----:B------:R-:W-:Y:S01]  /*0b00*/  MOV R12, R18 ;  /* 0x00000012000c7202 */ /* 0x000fe20000000f00 */
[----:B------:R-:W-:Y:S02]  /*0b10*/  IMAD.MOV.U32 R13, RZ, RZ, R11 ;  /* 0x000000ffff0d7224 */ /* 0x000fe400078e000b */
[----:B------:R-:W-:Y:S02]  /*0b20*/  IMAD.MOV.U32 R10, RZ, RZ, R14 ;  /* 0x000000ffff0a7224 */ /* 0x000fe400078e000e */
[----:B------:R-:W-:Y:S02]  /*0b30*/  IMAD.MOV.U32 R11, RZ, RZ, R15 ;  /* 0x000000ffff0b7224 */ /* 0x000fe400078e000f */
[----:B------:R-:W-:Y:S01]  /*0b40*/  IMAD.MOV.U32 R14, RZ, RZ, R8 ;  /* 0x000000ffff0e7224 */ /* 0x000fe200078e0008 */
[----:B------:R-:W-:Y:S01]  /*0b50*/  MOV R8, 0xba0 ;  /* 0x00000ba000087802 */ /* 0x000fe20000000f00 */
[----:B------:R-:W-:-:S02]  /*0b60*/  IMAD.MOV.U32 R0, RZ, RZ, R16 ;  /* 0x000000ffff007224 */ /* 0x000fc400078e0010 */
[----:B------:R-:W-:Y:S02]  /*0b70*/  IMAD.MOV.U32 R9, RZ, RZ, R19 ;  /* 0x000000ffff097224 */ /* 0x000fe400078e0013 */
[----:B------:R-:W-:-:S07]  /*0b80*/  IMAD.MOV.U32 R15, RZ, RZ, R7 ;  /* 0x000000ffff0f7224 */ /* 0x000fce00078e0007 */
[----:B------:R-:W-:Y:S05]  /*0b90*/  CALL.REL.NOINC `($__internal_0_$__cuda_sm20_dsqrt_rn_f64_mediumpath_v1) ;  /* 0x0000000000507944 */ /* 0x000fea0003c00000 */
.L_x_18:
[----:B------:R-:W-:Y:S05]  /*0ba0*/  BSYNC.RECONVERGENT B0 ;  /* 0x0000000000007941 */ /* 0x000fea0003800200 */
.L_x_17:
[----:B------:R-:W0:Y:S01]  /*0bb0*/  F2F.F32.F64 R12, R12 ;  /* 0x0000000c000c7310 */ /* 0x000e220000301000 */
[----:B------:R-:W1:Y:S01]  /*0bc0*/  LDC.64 R8, c[0x0][0x380] ;  /* 0x0000e000ff087b82 */ /* 0x000e620000000a00 */
[----:B------:R-:W-:Y:S01]  /*0bd0*/  HFMA2 R0, -RZ, RZ, 0, 5.9604644775390625e-08 ;  /* 0x00000001ff007431 */ /* 0x000fe200000001ff */
[----:B0-----:R-:W-:-:S04]  /*0be0*/  FSETP.GEU.AND P0, PT, R3, R12, PT ;  /* 0x0000000c0300720b */ /* 0x001fc80003f0e000 */
[----:B------:R-:W-:Y:S02]  /*0bf0*/  SEL R3, R0, 0x2, !P0 ;  /* 0x0000000200037807 */ /* 0x000fe40004000000 */
[----:B------:R-:W2:Y:S04]  /*0c00*/  LD.E R0, desc[UR4][R4.64+0x8] ;  /* 0x0000080404007980 */ /* 0x000ea8000c101900 */
[----:B------:R0:W-:Y:S04]  /*0c10*/  ST.E desc[UR4][R4.64+0x8], R3 ;  /* 0x0000080304007985 */ /* 0x0001e8000c101904 */
[----:B-1----:R-:W3:Y:S02]  /*0c20*/  LDG.E.64 R6, desc[UR4][R8.64] ;  /* 0x0000000408067981 */ /* 0x002ee4000c1e1b00 */
[----:B---3--:R-:W-:-:S06]  /*0c30*/  IMAD.WIDE R6, R2, 0xc, R6 ;  /* 0x0000000c02067825 */ /* 0x008fcc00078e0206 */
[----:B------:R-:W2:Y:S02]  /*0c40*/  LD.E R7, desc[UR4][R6.64+0x8] ;  /* 0x0000080406077980 */ /* 0x000ea4000c101900 */
[----:B--2---:R-:W-:-:S13]  /*0c50*/  ISETP.NE.AND P0, PT, R7, R0, PT ;  /* 0x000000000700720c */ /* 0x004fda0003f05270 */
[----:B0-----:R-:W-:Y:S05]  /*0c60*/  @!P0 EXIT ;  /* 0x000000000000894d */ /* 0x001fea0003800000 */
[----:B------:R-:W0:Y:S02]  /*0c70*/  LDC.64 R4, c[0x0][0x3a0] ;  /* 0x0000e800ff047b82 */ /* 0x000e240000000a00 */
[----:B0-----:R-:W2:Y:S01]  /*0c80*/  LDG.E.64 R4, desc[UR4][R4.64] ;  /* 0x0000000404047981 */ /* 0x001ea2000c1e1b00 */
[----:B------:R-:W-:Y:S01]  /*0c90*/  IMAD.MOV.U32 R3, RZ, RZ, 0x1 ;  /* 0x00000001ff037424 */ /* 0x000fe200078e00ff */
[----:B--2---:R-:W-:-:S04]  /*0ca0*/  IADD3 R6, P0, PT, R2, R4, RZ ;  /* 0x0000000402067210 */ /* 0x004fc80007f1e0ff */
[----:B------:R-:W-:-:S05]  /*0cb0*/  LEA.HI.X.SX32 R7, R2, R5, 0x1, P0 ;  /* 0x0000000502077211 */ /* 0x000fca00000f0eff */
[----:B------:R-:W-:Y:S01]  /*0cc0*/  ST.E.U8 desc[UR4][R6.64], R3 ;  /* 0x0000000306007985 */ /* 0x000fe2000c101104 */
[----:B------:R-:W-:Y:S05]  /*0cd0*/  EXIT ;  /* 0x000000000000794d */ /* 0x000fea0003800000 */
        .weak           $__internal_0_$__cuda_sm20_dsqrt_rn_f64_mediumpath_v1
        .type           $__internal_0_$__cuda_sm20_dsqrt_rn_f64_mediumpath_v1,@function
        .size           $__internal_0_$__cuda_sm20_dsqrt_rn_f64_mediumpath_v1,($_Z9findGroupRP5PointiRKS_S3_RPb$__internal_accurate_pow - $__internal_0_$__cuda_sm20_dsqrt_rn_f64_mediumpath_v1)
$__internal_0_$__cuda_sm20_dsqrt_rn_f64_mediumpath_v1:
[----:B------:R-:W-:Y:S01]  /*0ce0*/  ISETP.GE.U32.AND P0, PT, R14, -0x3400000, PT ;  /* 0xfcc000000e00780c */ /* 0x000fe20003f06070 */
[----:B------:R-:W-:Y:S01]  /*0cf0*/  BSSY.RECONVERGENT B1, `(.L_x_19) ;  /* 0x0000026000017945 */ /* 0x000fe20003800200 */
[----:B------:R-:W-:Y:S02]  /*0d00*/  IMAD.MOV.U32 R7, RZ, RZ, R13 ;  /* 0x000000ffff077224 */ /* 0x000fe400078e000d */
[----:B------:R-:W-:Y:S02]  /*0d10*/  IMAD.MOV.U32 R13, RZ, RZ, R9 ;  /* 0x000000ffff0d7224 */ /* 0x000fe400078e0009 */
[----:B------:R-:W-:-:S07]  /*0d20*/  IMAD.MOV.U32 R14, RZ, RZ, R0 ;  /* 0x000000ffff0e7224 */ /* 0x000fce00078e0000 */
[----:B------:R-:W-:Y:S05]  /*0d30*/  @!P0 BRA `(.L_x_20) ;  /* 0x0000000000208947 */ /* 0x000fea0003800000 */
[----:B------:R-:W-:-:S10]  /*0d40*/  DFMA.RM R10, R12, R14, R10 ;  /* 0x0000000e0c0a722b */ /* 0x000fd4000000400a */
[----:B------:R-:W-:-:S05]  /*0d50*/  IADD3 R12, P0, PT, R10, 0x1, RZ ;  /* 0x000000010a0c7810 */ /* 0x000fca0007f1e0ff */
[----:B------:R-:W-:-:S06]  /*0d60*/  IMAD.X R13, RZ, RZ, R11, P0 ;  /* 0x000000ffff0d7224 */ /* 0x000fcc00000e060b */
[----:B------:R-:W-:-:S08]  /*0d70*/  DFMA.RP R6, -R10, R12, R6 ;  /* 0x0000000c0a06722b */ /* 0x000fd00000008106 */
[----:B------:R-:W-:-:S06]  /*0d80*/  DSETP.GT.AND P0, PT, R6, RZ, PT ;  /* 0x000000ff0600722a */ /* 0x000fcc0003f04000 */
[----:B------:R-:W-:Y:S02]  /*0d90*/  FSEL R10, R12, R10, P0 ;  /* 0x0000000a0c0a7208 */ /* 0x000fe40000000000 */
[----:B------:R-:W-:Y:S01]  /*0da0*/  FSEL R11, R13, R11, P0 ;  /* 0x0000000b0d0b7208 */ /* 0x000fe20000000000 */
[----:B------:R-:W-:Y:S06]  /*0db0*/  BRA `(.L_x_21) ;  /* 0x0000000000647947 */ /* 0x000fec0003800000 */
.L_x_20:
[----:B------:R-:W-:-:S14]  /*0dc0*/  DSETP.NE.AND P0, PT, R6, RZ, PT ;  /* 0x000000ff0600722a */ /* 0x000fdc0003f05000 */
[----:B------:R-:W-:Y:S05]  /*0dd0*/  @!P0 BRA `(.L_x_22) ;  /* 0x0000000000588947 */ /* 0x000fea0003800000 */
[----:B------:R-:W-:-:S13]  /*0de0*/  ISETP.GE.AND P0, PT, R7, RZ, PT ;  /* 0x000000ff0700720c */ /* 0x000fda0003f06270 */
[----:B------:R-:W-:Y:S01]  /*0df0*/  @!P0 MOV R10, 0x0 ;  /* 0x00000000000a8802 */ /* 0x000fe20000000f00 */
[----:B------:R-:W-:Y:S01]  /*0e00*/  @!P0 IMAD.MOV.U32 R11, RZ, RZ, -0x80000 ;  /* 0xfff80000ff0b8424 */ /* 0x000fe200078e00ff */
[----:B------:R-:W-:Y:S06]  /*0e10*/  @!P0 BRA `(.L_x_21) ;  /* 0x00000000004c8947 */ /* 0x000fec0003800000 */
[----:B------:R-:W-:-:S13]  /*0e20*/  ISETP.GT.AND P0, PT, R7, 0x7fefffff, PT ;  /* 0x7fefffff0700780c */ /* 0x000fda0003f04270 */
[----:B------:R-:W-:Y:S05]  /*0e30*/  @P0 BRA `(.L_x_22) ;  /* 0x0000000000400947 */ /* 0x000fea0003800000 */
[----:B------:R-:W-:Y:S01]  /*0e40*/  DMUL R6, R6, 8.11296384146066816958e+31 ;  /* 0x4690000006067828 */ /* 0x000fe20000000000 */
[----:B------:R-:W-:Y:S02]  /*0e50*/  IMAD.MOV.U32 R10, RZ, RZ, RZ ;  /* 0x000000ffff0a7224 */ /* 0x000fe400078e00ff */
[----:B------:R-:W-:Y:S02]  /*0e60*/  IMAD.MOV.U32 R14, RZ, RZ, 0x0 ;  /* 0x00000000ff0e7424 */ /* 0x000fe400078e00ff */
[----:B------:R-:W-:Y:S01]  /*0e70*/  IMAD.MOV.U32 R15, RZ, RZ, 0x3fd80000 ;  /* 0x3fd80000ff0f7424 */ /* 0x000fe200078e00ff */
[----:B------:R-:W0:Y:S02]  /*0e80*/  MUFU.RSQ64H R11, R7 ;  /* 0x00000007000b7308 */ /* 0x000e240000001c00 */
[----:B0-----:R-:W-:-:S08]  /*0e90*/  DMUL R12, R10, R10 ;  /* 0x0000000a0a0c7228 */ /* 0x001fd00000000000 */
[----:B------:R-:W-:-:S08]  /*0ea0*/  DFMA R12, R6, -R12, 1 ;  /* 0x3ff00000060c742b */ /* 0x000fd0000000080c */
[----:B------:R-:W-:Y:S02]  /*0eb0*/  DFMA R14, R12, R14, 0.5 ;  /* 0x3fe000000c0e742b */ /* 0x000fe4000000000e */
[----:B------:R-:W-:-:S08]  /*0ec0*/  DMUL R12, R10, R12 ;  /* 0x0000000c0a0c7228 */ /* 0x000fd00000000000 */
[----:B------:R-:W-:-:S08]  /*0ed0*/  DFMA R12, R14, R12, R10 ;  /* 0x0000000c0e0c722b */ /* 0x000fd0000000000a */
[----:B------:R-:W-:Y:S02]  /*0ee0*/  DMUL R10, R6, R12 ;  /* 0x0000000c060a7228 */ /* 0x000fe40000000000 */
[----:B------:R-:W-:-:S06]  /*0ef0*/  VIADD R13, R13, 0xfff00000 ;  /* 0xfff000000d0d7836 */ /* 0x000fcc0000000000 */
[----:B------:R-:W-:-:S08]  /*0f00*/  DFMA R14, R10, -R10, R6 ;  /* 0x8000000a0a0e722b */ /* 0x000fd00000000006 */
[----:B------:R-:W-:-:S10]  /*0f10*/  DFMA R10, R12, R14, R10 ;  /* 0x0000000e0c0a722b */ /* 0x000fd4000000000a */
[----:B------:R-:W-:Y:S01]  /*0f20*/  IADD3 R11, PT, PT, R11, -0x3500000, RZ ;  /* 0xfcb000000b0b7810 */ /* 0x000fe20007ffe0ff */
[----:B------:R-:W-:Y:S06]  /*0f30*/  BRA `(.L_x_21) ;  /* 0x0000000000047947 */ /* 0x000fec0003800000 */
.L_x_22:
[----:B------:R-:W-:-:S11]  /*0f40*/  DADD R10, R6, R6 ;  /* 0x00000000060a7229 */ /* 0x000fd60000000006 */
.L_x_21:
[----:B------:R-:W-:Y:S05]  /*0f50*/  BSYNC.RECONVERGENT B1 ;  /* 0x0000000000017941 */ /* 0x000fea0003800200 */
.L_x_19:
[----:B------:R-:W-:Y:S02]  /*0f60*/  IMAD.MOV.U32 R9, RZ, RZ, 0x0 ;  /* 0x00000000ff097424 */ /* 0x000fe400078e00ff */
[----:B------:R-:W-:Y:S02]  /*0f70*/  IMAD.MOV.U32 R12, RZ, RZ, R10 ;  /* 0x000000ffff0c7224 */ /* 0x000fe400078e000a */
[----:B------:R-:W-:Y:S01]  /*0f80*/  IMAD.MOV.U32 R13, RZ, RZ, R11 ;  /* 0x000000ffff0d7224 */ /* 0x000fe200078e000b */
[----:B------:R-:W-:Y:S06]  /*0f90*/  RET.REL.NODEC R8 `(_Z9findGroupRP5PointiRKS_S3_RPb) ;  /* 0xfffffff008187950 */ /* 0x000fec0003c3ffff */
        .type           $_Z9findGroupRP5PointiRKS_S3_RPb$__internal_accurate_pow,@function
        .size           $_Z9findGroupRP5PointiRKS_S3_RPb$__internal_accurate_pow,(.L_x_27 - $_Z9findGroupRP5PointiRKS_S3_RPb$__internal_accurate_pow)
$_Z9findGroupRP5PointiRKS_S3_RPb$__internal_accurate_pow:
[----:B------:R-:W-:Y:S01]  /*0fa0*/  ISETP.GT.U32.AND P0, PT, R29, 0xfffff, PT ;  /* 0x000fffff1d00780c */ /* 0x000fe20003f04070 */
[--C-:B------:R-:W-:Y:S01]  /*0fb0*/  IMAD.MOV.U32 R11, RZ, RZ, R29.reuse ;  /* 0x000000ffff0b7224 */ /* 0x100fe200078e001d */
[----:B------:R-:W-:Y:S01]  /*0fc0*/  MOV R15, 0x3ed0f5d2 ;  /* 0x3ed0f5d2000f7802 */ /* 0x000fe20000000f00 */
[----:B------:R-:W-:Y:S01]  /*0fd0*/  IMAD.MOV.U32 R14, RZ, RZ, 0x41ad3b5a ;  /* 0x41ad3b5aff0e7424 */ /* 0x000fe200078e00ff */
[----:B------:R-:W-:Y:S01]  /*0fe0*/  UMOV UR6, 0x7d2cafe2 ;  /* 0x7d2cafe200067882 */ /* 0x000fe20000000000 */
[----:B------:R-:W-:Y:S01]  /*0ff0*/  UMOV UR7, 0x3eb0f5ff ;  /* 0x3eb0f5ff00077882 */ /* 0x000fe20000000000 */
[----:B------:R-:W-:Y:S01]  /*1000*/  SHF.R.U32.HI R29, RZ, 0x14, R29 ;  /* 0x00000014ff1d7819 */ /* 0x000fe2000001161d */
[----:B------:R-:W-:Y:S01]  /*1010*/  UMOV UR8, 0x3b39803f ;  /* 0x3b39803f00087882 */ /* 0x000fe20000000000 */
[----:B------:R-:W-:-:S05]  /*1020*/  UMOV UR9, 0x3c7abc9e ;  /* 0x3c7abc9e00097882 */ /* 0x000fca0000000000 */
[----:B------:R-:W-:-:S10]  /*1030*/  @!P0 DMUL R22, R10, 1.80143985094819840000e+16 ;  /* 0x435000000a168828 */ /* 0x000fd40000000000 */
[----:B------:R-:W-:Y:S01]  /*1040*/  @!P0 IMAD.MOV.U32 R11, RZ, RZ, R23 ;  /* 0x000000ffff0b8224 */ /* 0x000fe200078e0017 */
[----:B------:R-:W-:Y:S02]  /*1050*/  @!P0 MOV R10, R22 ;  /* 0x00000016000a8202 */ /* 0x000fe40000000f00 */
[----:B------:R-:W-:Y:S02]  /*1060*/  @!P0 LEA.HI R29, R23, 0xffffffca, RZ, 0xc ;  /* 0xffffffca171d8811 */ /* 0x000fe400078f60ff */
[----:B------:R-:W-:Y:S01]  /*1070*/  LOP3.LUT R11, R11, 0x800fffff, RZ, 0xc0, !PT ;  /* 0x800fffff0b0b7812 */ /* 0x000fe200078ec0ff */
[----:B------:R-:W-:Y:S02]  /*1080*/  IMAD.MOV.U32 R12, RZ, RZ, R10 ;  /* 0x000000ffff0c7224 */ /* 0x000fe400078e000a */
[----:B------:R-:W-:Y:S01]  /*1090*/  IMAD.MOV.U32 R10, RZ, RZ, RZ ;  /* 0x000000ffff0a7224 */ /* 0x000fe200078e00ff */
[----:B------:R-:W-:-:S04]  /*10a0*/  LOP3.LUT R13, R11, 0x3ff00000, RZ, 0xfc, !PT ;  /* 0x3ff000000b0d7812 */ /* 0x000fc800078efcff */
[----:B------:R-:W-:-:S13]  /*10b0*/  ISETP.GE.U32.AND P1, PT, R13, 0x3ff6a09f, PT ;  /* 0x3ff6a09f0d00780c */ /* 0x000fda0003f26070 */
[----:B------:R-:W-:-:S04]  /*10c0*/  @P1 VIADD R11, R13, 0xfff00000 ;  /* 0xfff000000d0b1836 */ /* 0x000fc80000000000 */
[----:B------:R-:W-:-:S06]  /*10d0*/  @P1 IMAD.MOV.U32 R13, RZ, RZ, R11 ;  /* 0x000000ffff0d1224 */ /* 0x000fcc00078e000b */
[C---:B------:R-:W-:Y:S02]  /*10e0*/  DADD R18, R12.reuse, 1 ;  /* 0x3ff000000c127429 */ /* 0x040fe40000000000 */
[----:B------:R-:W-:-:S04]  /*10f0*/  DADD R12, R12, -1 ;  /* 0xbff000000c0c7429 */ /* 0x000fc80000000000 */
[----:B------:R-:W0:Y:S02]  /*1100*/  MUFU.RCP64H R11, R19 ;  /* 0x00000013000b7308 */ /* 0x000e240000001800 */
[----:B0-----:R-:W-:-:S08]  /*1110*/  DFMA R16, -R18, R10, 1 ;  /* 0x3ff000001210742b */ /* 0x001fd0000000010a */
[----:B------:R-:W-:-:S08]  /*1120*/  DFMA R16, R16, R16, R16 ;  /* 0x000000101010722b */ /* 0x000fd00000000010 */
[----:B------:R-:W-:-:S08]  /*1130*/  DFMA R16, R10, R16, R10 ;  /* 0x000000100a10722b */ /* 0x000fd0000000000a */
[----:B------:R-:W-:-:S08]  /*1140*/  DMUL R10, R12, R16 ;  /* 0x000000100c0a7228 */ /* 0x000fd00000000000 */
[----:B------:R-:W-:-:S08]  /*1150*/  DFMA R10, R12, R16, R10 ;  /* 0x000000100c0a722b */ /* 0x000fd0000000000a */
[----:B------:R-:W-:-:S08]  /*1160*/  DMUL R20, R10, R10 ;  /* 0x0000000a0a147228 */ /* 0x000fd00000000000 */
[----:B------:R-:W-:Y:S01]  /*1170*/  DFMA R14, R20, UR6, R14 ;  /* 0x00000006140e7c2b */ /* 0x000fe2000800000e */
[----:B------:R-:W-:Y:S01]  /*1180*/  UMOV UR6, 0x75488a3f ;  /* 0x75488a3f00067882 */ /* 0x000fe20000000000 */
[----:B------:R-:W-:-:S06]  /*1190*/  UMOV UR7, 0x3ef3b20a ;  /* 0x3ef3b20a00077882 */ /* 0x000fcc0000000000 */
[----:B------:R-:W-:Y:S01]  /*11a0*/  DFMA R18, R20, R14, UR6 ;  /* 0x0000000614127e2b */ /* 0x000fe2000800000e */
[----:B------:R-:W-:Y:S01]  /*11b0*/  UMOV UR6, 0xe4faecd5 ;  /* 0xe4faecd500067882 */ /* 0x000fe20000000000 */
[----:B------:R-:W-:Y:S01]  /*11c0*/  UMOV UR7, 0x3f1745cd ;  /* 0x3f1745cd00077882 */ /* 0x000fe20000000000 */
[----:B------:R-:W-:-:S05]  /*11d0*/  DADD R14, R12, -R10 ;  /* 0x000000000c0e7229 */ /* 0x000fca000000080a */
[----:B------:R-:W-:Y:S01]  /*11e0*/  DFMA R18, R20, R18, UR6 ;  /* 0x0000000614127e2b */ /* 0x000fe20008000012 */
[----:B------:R-:W-:Y:S01]  /*11f0*/  UMOV UR6, 0x258a578b ;  /* 0x258a578b00067882 */ /* 0x000fe20000000000 */
[----:B------:R-:W-:Y:S01]  /*1200*/  UMOV UR7, 0x3f3c71c7 ;  /* 0x3f3c71c700077882 */ /* 0x000fe20000000000 */
[----:B------:R-:W-:-:S05]  /*1210*/  DADD R14, R14, R14 ;  /* 0x000000000e0e7229 */ /* 0x000fca000000000e */
[----:B------:R-:W-:Y:S01]  /*1220*/  DFMA R18, R20, R18, UR6 ;  /* 0x0000000614127e2b */ /* 0x000fe20008000012 */
[----:B------:R-:W-:Y:S01]  /*1230*/  UMOV UR6, 0x9242b910 ;  /* 0x9242b91000067882 */ /* 0x000fe20000000000 */
[----:B------:R-:W-:Y:S01]  /*1240*/  UMOV UR7, 0x3f624924 ;  /* 0x3f62492400077882 */ /* 0x000fe20000000000 */
[----:B------:R-:W-:-:S05]  /*1250*/  DFMA R14, R12, -R10, R14 ;  /* 0x8000000a0c0e722b */ /* 0x000fca000000000e */
[----:B------:R-:W-:Y:S01]  /*1260*/  DFMA R18, R20, R18, UR6 ;  /* 0x0000000614127e2b */ /* 0x000fe20008000012 */
[----:B------:R-:W-:Y:S01]  /*1270*/  UMOV UR6, 0x99999dfb ;  /* 0x99999dfb00067882 */ /* 0x000fe20000000000 */
[----:B------:R-:W-:Y:S01]  /*1280*/  UMOV UR7, 0x3f899999 ;  /* 0x3f89999900077882 */ /* 0x000fe20000000000 */
[----:B------:R-:W-:-:S05]  /*1290*/  DMUL R14, R16, R14 ;  /* 0x0000000e100e7228 */ /* 0x000fca0000000000 */
[----:B------:R-:W-:Y:S01]  /*12a0*/  DFMA R18, R20, R18, UR6 ;  /* 0x0000000614127e2b */ /* 0x000fe20008000012 */
[----:B------:R-:W-:Y:S01]  /*12b0*/  UMOV UR6, 0x55555555 ;  /* 0x5555555500067882 */ /* 0x000fe20000000000 */
[----:B------:R-:W-:-:S03]  /*12c0*/  UMOV UR7, 0x3fb55555 ;  /* 0x3fb5555500077882 */ /* 0x000fc60000000000 */
[----:B------:R-:W-:Y:S02]  /*12d0*/  VIADD R25, R15, 0x100000 ;  /* 0x001000000f197836 */ /* 0x000fe40000000000 */
[----:B------:R-:W-:Y:S01]  /*12e0*/  IMAD.MOV.U32 R24, RZ, RZ, R14 ;  /* 0x000000ffff187224 */ /* 0x000fe200078e000e */
[----:B------:R-:W-:-:S08]  /*12f0*/  DFMA R12, R20, R18, UR6 ;  /* 0x00000006140c7e2b */ /* 0x000fd00008000012 */
[----:B------:R-:W-:Y:S01]  /*1300*/  DADD R16, -R12, UR6 ;  /* 0x000000060c107e29 */ /* 0x000fe20008000100 */
[----:B------:R-:W-:Y:S01]  /*1310*/  UMOV UR6, 0xb9e7b0 ;  /* 0x00b9e7b000067882 */ /* 0x000fe20000000000 */
[----:B------:R-:W-:-:S06]  /*1320*/  UMOV UR7, 0x3c46a4cb ;  /* 0x3c46a4cb00077882 */ /* 0x000fcc0000000000 */
[----:B------:R-:W-:Y:S02]  /*1330*/  DFMA R16, R20, R18, R16 ;  /* 0x000000121410722b */ /* 0x000fe40000000010 */
[----:B------:R-:W-:-:S06]  /*1340*/  DMUL R18, R10, R10 ;  /* 0x0000000a0a127228 */ /* 0x000fcc0000000000 */
[----:B------:R-:W-:Y:S01]  /*1350*/  DADD R16, R16, -UR6 ;  /* 0x8000000610107e29 */ /* 0x000fe20008000000 */
[----:B------:R-:W-:Y:S01]  /*1360*/  UMOV UR6, 0x80000000 ;  /* 0x8000000000067882 */ /* 0x000fe20000000000 */
[C---:B------:R-:W-:Y:S01]  /*1370*/  DFMA R20, R10.reuse, R10, -R18 ;  /* 0x0000000a0a14722b */ /* 0x040fe20000000812 */
[----:B------:R-:W-:Y:S01]  /*1380*/  UMOV UR7, 0x43300000 ;  /* 0x4330000000077882 */ /* 0x000fe20000000000 */
[----:B------:R-:W-:-:S06]  /*1390*/  DMUL R22, R10, R18 ;  /* 0x000000120a167228 */ /* 0x000fcc0000000000 */
[C---:B------:R-:W-:Y:S02]  /*13a0*/  DFMA R20, R10.reuse, R24, R20 ;  /* 0x000000180a14722b */ /* 0x040fe40000000014 */
[----:B------:R-:W-:-:S08]  /*13b0*/  DFMA R24, R10, R18, -R22 ;  /* 0x000000120a18722b */ /* 0x000fd00000000816 */
[----:B------:R-:W-:Y:S02]  /*13c0*/  DFMA R24, R14, R18, R24 ;  /* 0x000000120e18722b */ /* 0x000fe40000000018 */
[----:B------:R-:W-:-:S06]  /*13d0*/  DADD R18, R12, R16 ;  /* 0x000000000c127229 */ /* 0x000fcc0000000010 */
[----:B------:R-:W-:Y:S02]  /*13e0*/  DFMA R20, R10, R20, R24 ;  /* 0x000000140a14722b */ /* 0x000fe40000000018 */
[----:B------:R-:W-:-:S08]  /*13f0*/  DADD R24, R12, -R18 ;  /* 0x000000000c187229 */ /* 0x000fd00000000812 */
[----:B------:R-:W-:Y:S02]  /*1400*/  DADD R24, R16, R24 ;  /* 0x0000000010187229 */ /* 0x000fe40000000018 */
[----:B------:R-:W-:-:S08]  /*1410*/  DMUL R16, R18, R22 ;  /* 0x0000001612107228 */ /* 0x000fd00000000000 */
[----:B------:R-:W-:-:S08]  /*1420*/  DFMA R12, R18, R22, -R16 ;  /* 0x00000016120c722b */ /* 0x000fd00000000810 */
[----:B------:R-:W-:-:S08]  /*1430*/  DFMA R12, R18, R20, R12 ;  /* 0x00000014120c722b */ /* 0x000fd0000000000c */
[----:B------:R-:W-:-:S08]  /*1440*/  DFMA R24, R24, R22, R12 ;  /* 0x000000161818722b */ /* 0x000fd0000000000c */
[----:B------:R-:W-:-:S08]  /*1450*/  DADD R18, R16, R24 ;  /* 0x0000000010127229 */ /* 0x000fd00000000018 */
[--C-:B------:R-:W-:Y:S02]  /*1460*/  DADD R12, R10, R18.reuse ;  /* 0x000000000a0c7229 */ /* 0x100fe40000000012 */
[----:B------:R-:W-:-:S06]  /*1470*/  DADD R16, R16, -R18 ;  /* 0x0000000010107229 */ /* 0x000fcc0000000812 */
[----:B------:R-:W-:Y:S02]  /*1480*/  DADD R10, R10, -R12 ;  /* 0x000000000a0a7229 */ /* 0x000fe4000000080c */
[----:B------:R-:W-:-:S06]  /*1490*/  DADD R16, R24, R16 ;  /* 0x0000000018107229 */ /* 0x000fcc0000000010 */
[----:B------:R-:W-:-:S08]  /*14a0*/  DADD R10, R18, R10 ;  /* 0x00000000120a7229 */ /* 0x000fd0000000000a */
[----:B------:R-:W-:Y:S01]  /*14b0*/  DADD R16, R16, R10 ;  /* 0x0000000010107229 */ /* 0x000fe2000000000a */
[C---:B------:R-:W-:Y:S02]  /*14c0*/  VIADD R10, R29.reuse, 0xfffffc01 ;  /* 0xfffffc011d0a7836 */ /* 0x040fe40000000000 */
[----:B------:R-:W-:Y:S02]  /*14d0*/  @P1 VIADD R10, R29, 0xfffffc02 ;  /* 0xfffffc021d0a1836 */ /* 0x000fe40000000000 */
[----:B------:R-:W-:-:S03]  /*14e0*/  IMAD.MOV.U32 R11, RZ, RZ, 0x43300000 ;  /* 0x43300000ff0b7424 */ /* 0x000fc600078e00ff */
[----:B------:R-:W-:Y:S01]  /*14f0*/  DADD R14, R14, R16 ;  /* 0x000000000e0e7229 */ /* 0x000fe20000000010 */
[----:B------:R-:W-:-:S06]  /*1500*/  LOP3.LUT R10, R10, 0x80000000, RZ, 0x3c, !PT ;  /* 0x800000000a0a7812 */ /* 0x000fcc00078e3cff */
[----:B------:R-:W-:Y:S01]  /*1510*/  DADD R16, R10, -UR6 ;  /* 0x800000060a107e29 */ /* 0x000fe20008000000 */
[----:B------:R-:W-:Y:S01]  /*1520*/  UMOV UR6, 0xfefa39ef ;  /* 0xfefa39ef00067882 */ /* 0x000fe20000000000 */
[----:B------:R-:W-:Y:S01]  /*1530*/  DADD R18, R12, R14 ;  /* 0x000000000c127229 */ /* 0x000fe2000000000e */
[----:B------:R-:W-:-:S07]  /*1540*/  UMOV UR7, 0x3fe62e42 ;  /* 0x3fe62e4200077882 */ /* 0x000fce0000000000 */
[--C-:B------:R-:W-:Y:S02]  /*1550*/  DFMA R10, R16, UR6, R18.reuse ;  /* 0x00000006100a7c2b */ /* 0x100fe40008000012 */
[----:B------:R-:W-:-:S06]  /*1560*/  DADD R20, R12, -R18 ;  /* 0x000000000c147229 */ /* 0x000fcc0000000812 */
[----:B------:R-:W-:Y:S02]  /*1570*/  DFMA R12, R16, -UR6, R10 ;  /* 0x80000006100c7c2b */ /* 0x000fe4000800000a */
[----:B------:R-:W-:-:S06]  /*1580*/  DADD R20, R14, R20 ;  /* 0x000000000e147229 */ /* 0x000fcc0000000014 */
[----:B------:R-:W-:-:S08]  /*1590*/  DADD R12, -R18, R12 ;  /* 0x00000000120c7229 */ /* 0x000fd0000000010c */
[----:B------:R-:W-:-:S08]  /*15a0*/  DADD R12, R20, -R12 ;  /* 0x00000000140c7229 */ /* 0x000fd0000000080c */
[----:B------:R-:W-:-:S08]  /*15b0*/  DFMA R14, R16, UR8, R12 ;  /* 0x00000008100e7c2b */ /* 0x000fd0000800000c */
[----:B------:R-:W-:-:S08]  /*15c0*/  DADD R12, R10, R14 ;  /* 0x000000000a0c7229 */ /* 0x000fd0000000000e */
[----:B------:R-:W-:Y:S02]  /*15d0*/  DADD R10, R10, -R12 ;  /* 0x000000000a0a7229 */ /* 0x000fe4000000080c */
[----:B------:R-:W-:-:S06]  /*15e0*/  DMUL R16, R12, 2 ;  /* 0x400000000c107828 */ /* 0x000fcc0000000000 */
[----:B------:R-:W-:Y:S02]  /*15f0*/  DADD R10, R14, R10 ;  /* 0x000000000e0a7229 */ /* 0x000fe4000000000a */
[----:B------:R-:W-:Y:S01]  /*1600*/  DFMA R12, R12, 2, -R16 ;  /* 0x400000000c0c782b */ /* 0x000fe20000000810 */
[----:B------:R-:W-:Y:S01]  /*1610*/  MOV R14, 0x652b82fe ;  /* 0x652b82fe000e7802 */ /* 0x000fe20000000f00 */
[----:B------:R-:W-:-:S06]  /*1620*/  IMAD.MOV.U32 R15, RZ, RZ, 0x3ff71547 ;  /* 0x3ff71547ff0f7424 */ /* 0x000fcc00078e00ff */
[----:B------:R-:W-:-:S08]  /*1630*/  DFMA R12, R10, 2, R12 ;  /* 0x400000000a0c782b */ /* 0x000fd0000000000c */
[----:B------:R-:W-:-:S08]  /*1640*/  DADD R18, R16, R12 ;  /* 0x0000000010127229 */ /* 0x000fd0000000000c */
[----:B------:R-:W-:Y:S02]  /*1650*/  DFMA R14, R18, R14, 6.75539944105574400000e+15 ;  /* 0x43380000120e742b */ /* 0x000fe4000000000e */
[----:B------:R-:W-:Y:S01]  /*1660*/  FSETP.GEU.AND P0, PT, |R19|, 4.1917929649353027344, PT ;  /* 0x4086232b1300780b */ /* 0x000fe20003f0e200 */
[----:B------:R-:W-:-:S05]  /*1670*/  DADD R16, R16, -R18 ;  /* 0x0000000010107229 */ /* 0x000fca0000000812 */
[----:B------:R-:W-:-:S03]  /*1680*/  DADD R10, R14, -6.75539944105574400000e+15 ;  /* 0xc33800000e0a7429 */ /* 0x000fc60000000000 */
[----:B------:R-:W-:-:S05]  /*1690*/  DADD R12, R12, R16 ;  /* 0x000000000c0c7229 */ /* 0x000fca0000000010 */
[----:B------:R-:W-:Y:S01]  /*16a0*/  DFMA R20, R10, -UR6, R18 ;  /* 0x800000060a147c2b */ /* 0x000fe20008000012 */
[----:B------:R-:W-:Y:S01]  /*16b0*/  UMOV UR6, 0x3b39803f ;  /* 0x3b39803f00067882 */ /* 0x000fe20000000000 */
[----:B------:R-:W-:-:S06]  /*16c0*/  UMOV UR7, 0x3c7abc9e ;  /* 0x3c7abc9e00077882 */ /* 0x000fcc0000000000 */
[----:B------:R-:W-:Y:S01]  /*16d0*/  DFMA R20, R10, -UR6, R20 ;  /* 0x800000060a147c2b */ /* 0x000fe20008000014 */
[----:B------:R-:W-:Y:S01]  /*16e0*/  UMOV UR6, 0x69ce2bdf ;  /* 0x69ce2bdf00067882 */ /* 0x000fe20000000000 */
[----:B------:R-:W-:Y:S01]  /*16f0*/  IMAD.MOV.U32 R10, RZ, RZ, -0x35dec16 ;  /* 0xfca213eaff0a7424 */ /* 0x000fe200078e00ff */
[----:B------:R-:W-:Y:S01]  /*1700*/  UMOV UR7, 0x3e5ade15 ;  /* 0x3e5ade1500077882 */ /* 0x000fe20000000000 */
[----:B------:R-:W-:-:S06]  /*1710*/  IMAD.MOV.U32 R11, RZ, RZ, 0x3e928af3 ;  /* 0x3e928af3ff0b7424 */ /* 0x000fcc00078e00ff */
[----:B------:R-:W-:Y:S01]  /*1720*/  DFMA R10, R20, UR6, R10 ;  /* 0x00000006140a7c2b */ /* 0x000fe2000800000a */
[----:B------:R-:W-:Y:S01]  /*1730*/  UMOV UR6, 0x62401315 ;  /* 0x6240131500067882 */ /* 0x000fe20000000000 */
[----:B------:R-:W-:-:S06]  /*1740*/  UMOV UR7, 0x3ec71dee ;  /* 0x3ec71dee00077882 */ /* 0x000fcc0000000000 */
[----:B------:R-:W-:Y:S01]  /*1750*/  DFMA R10, R20, R10, UR6 ;  /* 0x00000006140a7e2b */ /* 0x000fe2000800000a */
        /* <DEDUP_REMOVED lines=20> */
[----:B------:R-:W-:-:S08]  /*18a0*/  DFMA R10, R20, R10, UR6 ;  /* 0x00000006140a7e2b */ /* 0x000fd0000800000a */
[----:B------:R-:W-:-:S08]  /*18b0*/  DFMA R10, R20, R10, 1 ;  /* 0x3ff00000140a742b */ /* 0x000fd0000000000a */
[----:B------:R-:W-:-:S10]  /*18c0*/  DFMA R10, R20, R10, 1 ;  /* 0x3ff00000140a742b */ /* 0x000fd4000000000a */
[----:B------:R-:W-:Y:S02]  /*18d0*/  IMAD R17, R14, 0x100000, R11 ;  /* 0x001000000e117824 */ /* 0x000fe400078e020b */
[----:B------:R-:W-:Y:S01]  /*18e0*/  IMAD.MOV.U32 R16, RZ, RZ, R10 ;  /* 0x000000ffff107224 */ /* 0x000fe200078e000a */
[----:B------:R-:W-:Y:S06]  /*18f0*/  @!P0 BRA `(.L_x_23) ;  /* 0x0000000000308947 */ /* 0x000fec0003800000 */
[----:B------:R-:W-:Y:S01]  /*1900*/  FSETP.GEU.AND P1, PT, |R19|, 4.2275390625, PT ;  /* 0x408748001300780b */ /* 0x000fe20003f2e200 */
[C---:B------:R-:W-:Y:S02]  /*1910*/  DADD R16, R18.reuse, +INF ;  /* 0x7ff0000012107429 */ /* 0x040fe40000000000 */
[----:B------:R-:W-:-:S08]  /*1920*/  DSETP.GEU.AND P0, PT, R18, RZ, PT ;  /* 0x000000ff1200722a */ /* 0x000fd00003f0e000 */
[----:B------:R-:W-:Y:S02]  /*1930*/  FSEL R16, R16, RZ, P0 ;  /* 0x000000ff10107208 */ /* 0x000fe40000000000 */
[----:B------:R-:W-:Y:S02]  /*1940*/  @!P1 LEA.HI R15, R14, R14, RZ, 0x1 ;  /* 0x0000000e0e0f9211 */ /* 0x000fe400078f08ff */
[----:B------:R-:W-:Y:S02]  /*1950*/  FSEL R17, R17, RZ, P0 ;  /* 0x000000ff11117208 */ /* 0x000fe40000000000 */
[----:B------:R-:W-:-:S04]  /*1960*/  @!P1 SHF.R.S32.HI R15, RZ, 0x1, R15 ;  /* 0x00000001ff0f9819 */ /* 0x000fc8000001140f */
[----:B------:R-:W-:Y:S01]  /*1970*/  @!P1 IADD3 R14, PT, PT, R14, -R15, RZ ;  /* 0x8000000f0e0e9210 */ /* 0x000fe20007ffe0ff */
[----:B------:R-:W-:-:S03]  /*1980*/  @!P1 IMAD R11, R15, 0x100000, R11 ;  /* 0x001000000f0b9824 */ /* 0x000fc600078e020b */
[----:B------:R-:W-:Y:S01]  /*1990*/  @!P1 LEA R15, R14, 0x3ff00000, 0x14 ;  /* 0x3ff000000e0f9811 */ /* 0x000fe200078ea0ff */
[----:B------:R-:W-:-:S06]  /*19a0*/  @!P1 IMAD.MOV.U32 R14, RZ, RZ, RZ ;  /* 0x000000ffff0e9224 */ /* 0x000fcc00078e00ff */
[----:B------:R-:W-:-:S11]  /*19b0*/  @!P1 DMUL R16, R10, R14 ;  /* 0x0000000e0a109228 */ /* 0x000fd60000000000 */
.L_x_23:
[----:B------:R-:W-:Y:S02]  /*19c0*/  DFMA R12, R12, R16, R16 ;  /* 0x000000100c0c722b */ /* 0x000fe40000000010 */
[----:B------:R-:W-:-:S08]  /*19d0*/  DSETP.NEU.AND P0, PT, |R16|, +INF , PT ;  /* 0x7ff000001000742a */ /* 0x000fd00003f0d200 */
[----:B------:R-:W-:Y:S01]  /*19e0*/  FSEL R10, R16, R12, !P0 ;  /* 0x0000000c100a7208 */ /* 0x000fe20004000000 */
[----:B------:R-:W-:Y:S01]  /*19f0*/  IMAD.MOV.U32 R12, RZ, RZ, R0 ;  /* 0x000000ffff0c7224 */ /* 0x000fe200078e0000 */
[----:B------:R-:W-:Y:S01]  /*1a00*/  FSEL R11, R17, R13, !P0 ;  /* 0x0000000d110b7208 */ /* 0x000fe20004000000 */
[----:B------:R-:W-:-:S04]  /*1a10*/  IMAD.MOV.U32 R13, RZ, RZ, 0x0 ;  /* 0x00000000ff0d7424 */ /* 0x000fc800078e00ff */
[----:B------:R-:W-:Y:S05]  /*1a20*/  RET.REL.NODEC R12 `(_Z9findGroupRP5PointiRKS_S3_RPb) ;  /* 0xffffffe40c747950 */ /* 0x000fea0003c3ffff */
.L_x_24:
        /* <DEDUP_REMOVED lines=13> */
.L_x_27:


//--------------------- .text._Z8setFalseRPbi     --------------------------
	.section	.text._Z8setFalseRPbi,"ax",@progbits
	.align	128
        .global         _Z8setFalseRPbi
        .type           _Z8setFalseRPbi,@function
        .size           _Z8setFalseRPbi,(.L_x_31 - _Z8setFalseRPbi)
        .other          _Z8setFalseRPbi,@"STO_CUDA_ENTRY STV_DEFAULT"
_Z8setFalseRPbi:
.text._Z8setFalseRPbi:
        /* <DEDUP_REMOVED lines=10> */
[----:B0-----:R-:W2:Y:S02]  /*00a0*/  LDG.E.64 R2, desc[UR4][R2.64] ;  /* 0x0000000402027981 */ /* 0x001ea4000c1e1b00 */
[----:B--2---:R-:W-:-:S04]  /*00b0*/  IADD3 R4, P0, PT, R5, R2, RZ ;  /* 0x0000000205047210 */ /* 0x004fc80007f1e0ff */
[----:B------:R-:W-:-:S05]  /*00c0*/  LEA.HI.X.SX32 R5, R5, R3, 0x1, P0 ;  /* 0x0000000305057211 */ /* 0x000fca00000f0eff */
[----:B------:R-:W-:Y:S01]  /*00d0*/  STG.E.U8 desc[UR4][R4.64], RZ ;  /* 0x000000ff04007986 */ /* 0x000fe2000c101104 */
[----:B------:R-:W-:Y:S05]  /*00e0*/  EXIT ;  /* 0x000000000000794d */ /* 0x000fea0003800000 */
.L_x_25:
        /* <DEDUP_REMOVED lines=9> */
.L_x_31:


//--------------------- .nv.shared.reserved.0     --------------------------
	.section	.nv.shared.reserved.0,"aw",@nobits
	.weak		__nv_reservedSMEM_offset_0_alias
	.size		__nv_reservedSMEM_offset_0_alias, 0, 64
	.other		__nv_reservedSMEM_offset_0_alias,@"STO_CUDA_RESERVED_SHARED STV_DEFAULT"
__nv_reservedSMEM_offset_0_alias:
	.zero		0
	.zero		64


//--------------------- .nv.constant0._Z11updateGroupRP5PointiRfS2_S2_S2_RiS3_ --------------------------
	.section	.nv.constant0._Z11updateGroupRP5PointiRfS2_S2_S2_RiS3_,"a",@progbits
	.sectionflags	@""
	.align	4
.nv.constant0._Z11updateGroupRP5PointiRfS2_S2_S2_RiS3_:
	.zero		960


//--------------------- .nv.constant0._Z9findMovedPbiRb --------------------------
	.section	.nv.constant0._Z9findMovedPbiRb,"a",@progbits
	.sectionflags	@""
	.align	4
.nv.constant0._Z9findMovedPbiRb:
	.zero		920


//--------------------- .nv.constant0._Z9findGroupRP5PointiRKS_S3_RPb --------------------------
	.section	.nv.constant0._Z9findGroupRP5PointiRKS_S3_RPb,"a",@progbits
	.sectionflags	@""
	.align	4
.nv.constant0._Z9findGroupRP5PointiRKS_S3_RPb:
	.zero		936


//--------------------- .nv.constant0._Z8setFalseRPbi --------------------------
	.section	.nv.constant0._Z8setFalseRPbi,"a",@progbits
	.sectionflags	@""
	.align	4
.nv.constant0._Z8setFalseRPbi:
	.zero		908


//--------------------- SYMBOLS --------------------------

	.type		.nv.reservedSmem.offset0,@object
	.size		.nv.reservedSmem.offset0,0x4
